	.target	sm_100a

	.elftype	@"ET_EXEC"


//--------------------- .note.nv.tkinfo           --------------------------
	.section	.note.nv.tkinfo,"",@"SHT_NOTE"
	.sectionflags	@"SHF_NOTE_NV_TKINFO"
	.tkinfo
        /*0018*/ 	.word	0x00000081
        /*0030*/ 	.string	""
        /*0030*/ 	.string	"ptxas-blackwell"
        /*0030*/ 	.string	"Cuda compilation tools, release 12.9, V12.9.86"
        /*0030*/ 	.string	"Build cuda_12.9.r12.9/compiler.36037853_0"
        /*0030*/ 	.string	"-v  -suppress-debug-info  -lineinfo  -arch sm_100a "



//--------------------- .note.nv.cuver            --------------------------
	.section	.note.nv.cuver,"",@"SHT_NOTE"
	.sectionflags	@"SHF_NOTE_NV_CUVER"
        /*0018*/ 	.short	0x0001
        /*001a*/ 	.short	0x0064
        /*001c*/ 	.short	0x0001
        /*001e*/ 	.short	0x0000
        /*0020*/ 	.short	0x0001
        /*0022*/ 	.short	0x0000


//--------------------- .nv.info                  --------------------------
	.section	.nv.info,"",@"SHT_CUDA_INFO"
	.align	4


	//----- nvinfo : EIATTR_REGCOUNT
	.align		4
        /*0000*/ 	.byte	0x04, 0x2f
        /*0002*/ 	.short	(.L_4 - .L_3)
	.align		4
.L_3:
        /*0004*/ 	.word	index@(gluon_tcgen05)
        /*0008*/ 	.word	0x00000088


	//----- nvinfo : EIATTR_FRAME_SIZE
	.align		4
.L_4:
        /*000c*/ 	.byte	0x04, 0x11
        /*000e*/ 	.short	(.L_6 - .L_5)
	.align		4
.L_5:
        /*0010*/ 	.word	index@($__internal_2_$__cuda_sm10x_tcgen05_guardrail_trap_unallocated_columns_being_dealloced)
        /*0014*/ 	.word	0x00000000


	//----- nvinfo : EIATTR_FRAME_SIZE
	.align		4
.L_6:
        /*0018*/ 	.byte	0x04, 0x11
        /*001a*/ 	.short	(.L_8 - .L_7)
	.align		4
.L_7:
        /*001c*/ 	.word	index@($__internal_1_$__cuda_sm10x_tcgen05_guardrail_trap_phase_invalid_during_alloc)
        /*0020*/ 	.word	0x00000000


	//----- nvinfo : EIATTR_FRAME_SIZE
	.align		4
.L_8:
        /*0024*/ 	.byte	0x04, 0x11
        /*0026*/ 	.short	(.L_10 - .L_9)
	.align		4
.L_9:
        /*0028*/ 	.word	index@($__internal_0_$__cuda_sm10x_tcgen05_guardrail_trap_col_being_dealloced_not_returned_by_alloc)
        /*002c*/ 	.word	0x00000000


	//----- nvinfo : EIATTR_FRAME_SIZE
	.align		4
.L_10:
        /*0030*/ 	.byte	0x04, 0x11
        /*0032*/ 	.short	(.L_12 - .L_11)
	.align		4
.L_11:
        /*0034*/ 	.word	index@(gluon_tcgen05)
        /*0038*/ 	.word	0x00000000


	//----- nvinfo : EIATTR_MIN_STACK_SIZE
	.align		4
.L_12:
        /*003c*/ 	.byte	0x04, 0x12
        /*003e*/ 	.short	(.L_14 - .L_13)
	.align		4
.L_13:
        /*0040*/ 	.word	index@(gluon_tcgen05)
        /*0044*/ 	.word	0x00000000
.L_14:


//--------------------- .nv.info.gluon_tcgen05    --------------------------
	.section	.nv.info.gluon_tcgen05,"",@"SHT_CUDA_INFO"
	.sectionflags	@""
	.align	4


	//----- nvinfo : EIATTR_CUDA_API_VERSION
	.align		4
        /*0000*/ 	.byte	0x04, 0x37
        /*0002*/ 	.short	(.L_16 - .L_15)
.L_15:
        /*0004*/ 	.word	0x00000081


	//----- nvinfo : EIATTR_KPARAM_INFO
	.align		4
.L_16:
        /*0008*/ 	.byte	0x04, 0x17
        /*000a*/ 	.short	(.L_18 - .L_17)
.L_17:
        /*000c*/ 	.word	0x00000000
        /*0010*/ 	.short	0x000a
        /*0012*/ 	.short	0x0048
        /*0014*/ 	.byte	0x00, 0xf4, 0x21, 0x00


	//----- nvinfo : EIATTR_KPARAM_INFO
	.align		4
.L_18:
        /*0018*/ 	.byte	0x04, 0x17
        /*001a*/ 	.short	(.L_20 - .L_19)
.L_19:
        /*001c*/ 	.word	0x00000000
        /*0020*/ 	.short	0x0009
        /*0022*/ 	.short	0x0040
        /*0024*/ 	.byte	0x00, 0xf4, 0x21, 0x00


	//----- nvinfo : EIATTR_KPARAM_INFO
	.align		4
.L_20:
        /*0028*/ 	.byte	0x04, 0x17
        /*002a*/ 	.short	(.L_22 - .L_21)
.L_21:
        /*002c*/ 	.word	0x00000000
        /*0030*/ 	.short	0x0008
        /*0032*/ 	.short	0x0038
        /*0034*/ 	.byte	0x00, 0xf0, 0x21, 0x00


	//----- nvinfo : EIATTR_KPARAM_INFO
	.align		4
.L_22:
        /*0038*/ 	.byte	0x04, 0x17
        /*003a*/ 	.short	(.L_24 - .L_23)
.L_23:
        /*003c*/ 	.word	0x00000000
        /*0040*/ 	.short	0x0007
        /*0042*/ 	.short	0x0030
        /*0044*/ 	.byte	0x00, 0xf0, 0x21, 0x00


	//----- nvinfo : EIATTR_KPARAM_INFO
	.align		4
.L_24:
        /*0048*/ 	.byte	0x04, 0x17
        /*004a*/ 	.short	(.L_26 - .L_25)
.L_25:
        /*004c*/ 	.word	0x00000000
        /*0050*/ 	.short	0x0006
        /*0052*/ 	.short	0x0028
        /*0054*/ 	.byte	0x00, 0xf0, 0x21, 0x00


	//----- nvinfo : EIATTR_KPARAM_INFO
	.align		4
.L_26:
        /*0058*/ 	.byte	0x04, 0x17
        /*005a*/ 	.short	(.L_28 - .L_27)
.L_27:
        /*005c*/ 	.word	0x00000000
        /*0060*/ 	.short	0x0005
        /*0062*/ 	.short	0x0020
        /*0064*/ 	.byte	0x00, 0xf0, 0x11, 0x00


	//----- nvinfo : EIATTR_KPARAM_INFO
	.align		4
.L_28:
        /*0068*/ 	.byte	0x04, 0x17
        /*006a*/ 	.short	(.L_30 - .L_29)
.L_29:
        /*006c*/ 	.word	0x00000000
        /*0070*/ 	.short	0x0004
        /*0072*/ 	.short	0x001c
        /*0074*/ 	.byte	0x00, 0xf0, 0x11, 0x00


	//----- nvinfo : EIATTR_KPARAM_INFO
	.align		4
.L_30:
        /*0078*/ 	.byte	0x04, 0x17
        /*007a*/ 	.short	(.L_32 - .L_31)
.L_31:
        /*007c*/ 	.word	0x00000000
        /*0080*/ 	.short	0x0003
        /*0082*/ 	.short	0x0018
        /*0084*/ 	.byte	0x00, 0xf0, 0x11, 0x00


	//----- nvinfo : EIATTR_KPARAM_INFO
	.align		4
.L_32:
        /*0088*/ 	.byte	0x04, 0x17
        /*008a*/ 	.short	(.L_34 - .L_33)
.L_33:
        /*008c*/ 	.word	0x00000000
        /*0090*/ 	.short	0x0002
        /*0092*/ 	.short	0x0010
        /*0094*/ 	.byte	0x00, 0xf4, 0x21, 0x00


	//----- nvinfo : EIATTR_KPARAM_INFO
	.align		4
.L_34:
        /*0098*/ 	.byte	0x04, 0x17
        /*009a*/ 	.short	(.L_36 - .L_35)
.L_35:
        /*009c*/ 	.word	0x00000000
        /*00a0*/ 	.short	0x0001
        /*00a2*/ 	.short	0x0008
        /*00a4*/ 	.byte	0x00, 0xf4, 0x21, 0x00


	//----- nvinfo : EIATTR_KPARAM_INFO
	.align		4
.L_36:
        /*00a8*/ 	.byte	0x04, 0x17
        /*00aa*/ 	.short	(.L_38 - .L_37)
.L_37:
        /*00ac*/ 	.word	0x00000000
        /*00b0*/ 	.short	0x0000
        /*00b2*/ 	.short	0x0000
        /*00b4*/ 	.byte	0x00, 0xf4, 0x21, 0x00


	//----- nvinfo : EIATTR_AT_ENTRY_FRAGMENTS
	.align		4
.L_38:
        /*00b8*/ 	.byte	0x04, 0x4f
        /*00ba*/ 	.short	(.L_40 - .L_39)


	//   ....[0]....
.L_39:
        /*00bc*/ 	.word	0x00000004


	//----- nvinfo : EIATTR_RESERVED_SMEM_USED
	.align		4
.L_40:
        /*00c0*/ 	.byte	0x01, 0x41
	.zero		2


	//----- nvinfo : EIATTR_SPARSE_MMA_MASK
	.align		4
        /*00c4*/ 	.byte	0x03, 0x50
        /*00c6*/ 	.short	0x0000


	//----- nvinfo : EIATTR_TCGEN05_1CTA_USED
	.align		4
        /*00c8*/ 	.byte	0x01, 0x51
	.zero		2


	//----- nvinfo : EIATTR_MAXREG_COUNT
	.align		4
        /*00cc*/ 	.byte	0x03, 0x1b
        /*00ce*/ 	.short	0x00ff


	//----- nvinfo : EIATTR_NUM_BARRIERS
	.align		4
        /*00d0*/ 	.byte	0x02, 0x4c
        /*00d2*/ 	.byte	0x01
	.zero		1


	//----- nvinfo : EIATTR_INT_WARP_WIDE_INSTR_OFFSETS
	.align		4
        /*00d4*/ 	.byte	0x04, 0x31
        /*00d6*/ 	.short	(.L_42 - .L_41)


	//   ....[0]....
.L_41:
        /*00d8*/ 	.word	0x00001770


	//   ....[1]....
        /*00dc*/ 	.word	0x00001790


	//   ....[2]....
        /*00e0*/ 	.word	0x00001820


	//   ....[3]....
        /*00e4*/ 	.word	0x000019e0


	//   ....[4]....
        /*00e8*/ 	.word	0x000019f0


	//   ....[5]....
        /*00ec*/ 	.word	0x00001a50


	//   ....[6]....
        /*00f0*/ 	.word	0x00001a60


	//   ....[7]....
        /*00f4*/ 	.word	0x00001c90


	//   ....[8]....
        /*00f8*/ 	.word	0x00001ca0


	//   ....[9]....
        /*00fc*/ 	.word	0x00001e20


	//   ....[10]....
        /*0100*/ 	.word	0x00001e50


	//   ....[11]....
        /*0104*/ 	.word	0x00001e80


	//   ....[12]....
        /*0108*/ 	.word	0x00001ea0


	//   ....[13]....
        /*010c*/ 	.word	0x000020c0


	//   ....[14]....
        /*0110*/ 	.word	0x000020d0


	//   ....[15]....
        /*0114*/ 	.word	0x00002b10


	//   ....[16]....
        /*0118*/ 	.word	0x00002b60


	//----- nvinfo : EIATTR_COOP_GROUP_MASK_REGIDS
	.align		4
.L_42:
        /*011c*/ 	.byte	0x04, 0x29
        /*011e*/ 	.short	(.L_44 - .L_43)


	//   ....[0]....
.L_43:
        /*0120*/ 	.word	0xffffffff


	//   ....[1]....
        /*0124*/ 	.word	0xffffffff


	//   ....[2]....
        /*0128*/ 	.word	0xffffffff


	//   ....[3]....
        /*012c*/ 	.word	0xffffffff


	//   ....[4]....
        /*0130*/ 	.word	0xffffffff


	//   ....[5]....
        /*0134*/ 	.word	0xffffffff


	//   ....[6]....
        /*0138*/ 	.word	0xffffffff


	//   ....[7]....
        /*013c*/ 	.word	0xffffffff


	//   ....[8]....
        /*0140*/ 	.word	0xffffffff


	//   ....[9]....
        /*0144*/ 	.word	0xffffffff


	//----- nvinfo : EIATTR_COOP_GROUP_INSTR_OFFSETS
	.align		4
.L_44:
        /*0148*/ 	.byte	0x04, 0x28
        /*014a*/ 	.short	(.L_46 - .L_45)


	//   ....[0]....
.L_45:
        /*014c*/ 	.word	0x00000050


	//   ....[1]....
        /*0150*/ 	.word	0x00000310


	//   ....[2]....
        /*0154*/ 	.word	0x00000500


	//   ....[3]....
        /*0158*/ 	.word	0x000009a0


	//   ....[4]....
        /*015c*/ 	.word	0x00000ae0


	//   ....[5]....
        /*0160*/ 	.word	0x00000fe0


	//   ....[6]....
        /*0164*/ 	.word	0x00001120


	//   ....[7]....
        /*0168*/ 	.word	0x00001610


	//   ....[8]....
        /*016c*/ 	.word	0x000029a0


	//   ....[9]....
        /*0170*/ 	.word	0x00002c10


	//----- nvinfo : EIATTR_VRC_CTA_INIT_COUNT
	.align		4
.L_46:
        /*0174*/ 	.byte	0x02, 0x4a
        /*0176*/ 	.byte	0x80
	.zero		1


	//----- nvinfo : EIATTR_MBARRIER_INSTR_OFFSETS
	.align		4
        /*0178*/ 	.byte	0x04, 0x39
        /*017a*/ 	.short	(.L_48 - .L_47)


	//   ....[0]....
.L_47:
        /*017c*/ 	.word	0x00001840
        /*0180*/ 	.word	0x000000ff
        /*0184*/ 	.word	0x0000a000
        /*0188*/ 	.short	0x0100
        /*018a*/ 	.byte	0x08
	.zero		1


	//   ....[1]....
        /*018c*/ 	.word	0x00001850
        /*0190*/ 	.word	0x000000ff
        /*0194*/ 	.word	0x0000a010
        /*0198*/ 	.short	0x0100
        /*019a*/ 	.byte	0x08
	.zero		1


	//   ....[2]....
        /*019c*/ 	.word	0x00001900
        /*01a0*/ 	.word	0x000000ff
        /*01a4*/ 	.word	0x0000a008
        /*01a8*/ 	.short	0x0100
        /*01aa*/ 	.byte	0x08
	.zero		1


	//   ....[3]....
        /*01ac*/ 	.word	0x00001910
        /*01b0*/ 	.word	0x000000ff
        /*01b4*/ 	.word	0x0000a018
        /*01b8*/ 	.short	0x0100
        /*01ba*/ 	.byte	0x08
	.zero		1


	//   ....[4]....
        /*01bc*/ 	.word	0x00001af0
        /*01c0*/ 	.word	0x000000ff
        /*01c4*/ 	.word	0x0000a000
        /*01c8*/ 	.short	0x010a
        /*01ca*/ 	.byte	0x08
	.zero		1


	//   ....[5]....
        /*01cc*/ 	.word	0x00001cf0
        /*01d0*/ 	.word	0x000000ff
        /*01d4*/ 	.word	0x0000a010
        /*01d8*/ 	.short	0x010a
        /*01da*/ 	.byte	0x08
	.zero		1


	//   ....[6]....
        /*01dc*/ 	.word	0x00001f20
        /*01e0*/ 	.word	0x000000ff
        /*01e4*/ 	.word	0x0000a000
        /*01e8*/ 	.short	0x010a
        /*01ea*/ 	.byte	0x1c
	.zero		1


	//   ....[7]....
        /*01ec*/ 	.word	0x00002110
        /*01f0*/ 	.word	0x000000ff
        /*01f4*/ 	.word	0x0000a010
        /*01f8*/ 	.short	0x010a
        /*01fa*/ 	.byte	0x1c
	.zero		1


	//   ....[8]....
        /*01fc*/ 	.word	0x000021e0
        /*0200*/ 	.word	0x000000ff
        /*0204*/ 	.word	0x0000a000
        /*0208*/ 	.short	0x0108
        /*020a*/ 	.byte	0x08
	.zero		1


	//   ....[9]....
        /*020c*/ 	.word	0x000021f0
        /*0210*/ 	.word	0x000000ff
        /*0214*/ 	.word	0x0000a010
        /*0218*/ 	.short	0x0108
        /*021a*/ 	.byte	0x08
	.zero		1


	//   ....[10]....
        /*021c*/ 	.word	0x00002240
        /*0220*/ 	.word	0x000000ff
        /*0224*/ 	.word	0x0000a008
        /*0228*/ 	.short	0x0108
        /*022a*/ 	.byte	0x08
	.zero		1


	//   ....[11]....
        /*022c*/ 	.word	0x00002250
        /*0230*/ 	.word	0x000000ff
        /*0234*/ 	.word	0x0000a018
        /*0238*/ 	.short	0x0108
        /*023a*/ 	.byte	0x08
	.zero		1


	//   ....[12]....
        /*023c*/ 	.word	0x00002c30
        /*0240*/ 	.word	0x000000ff
        /*0244*/ 	.word	0x0000a000
        /*0248*/ 	.short	0x010a
        /*024a*/ 	.byte	0x08
	.zero		1


	//   ....[13]....
        /*024c*/ 	.word	0x00002c60
        /*0250*/ 	.word	0x000000ff
        /*0254*/ 	.word	0x0000a010
        /*0258*/ 	.short	0x010a
        /*025a*/ 	.byte	0x08
	.zero		1


	//   ....[14]....
        /*025c*/ 	.word	0x00002c90
        /*0260*/ 	.word	0x000000ff
        /*0264*/ 	.word	0x0000a000
        /*0268*/ 	.short	0x010a
        /*026a*/ 	.byte	0x1c
	.zero		1


	//   ....[15]....
        /*026c*/ 	.word	0x00002cc0
        /*0270*/ 	.word	0x000000ff
        /*0274*/ 	.word	0x0000a010
        /*0278*/ 	.short	0x010a
        /*027a*/ 	.byte	0x1c
	.zero		1


	//----- nvinfo : EIATTR_NUM_MBARRIERS
	.align		4
.L_48:
        /*027c*/ 	.byte	0x03, 0x38
        /*027e*/ 	.short	0x0004


	//----- nvinfo : EIATTR_EXIT_INSTR_OFFSETS
	.align		4
        /*0280*/ 	.byte	0x04, 0x1c
        /*0282*/ 	.short	(.L_50 - .L_49)


	//   ....[0]....
.L_49:
        /*0284*/ 	.word	0x00002c20


	//----- nvinfo : EIATTR_REQNTID
	.align		4
.L_50:
        /*0288*/ 	.byte	0x04, 0x10
        /*028a*/ 	.short	(.L_52 - .L_51)
.L_51:
        /*028c*/ 	.word	0x00000080
        /*0290*/ 	.word	0x00000001
        /*0294*/ 	.word	0x00000001


	//----- nvinfo : EIATTR_CRS_STACK_SIZE
	.align		4
.L_52:
        /*0298*/ 	.byte	0x04, 0x1e
        /*029a*/ 	.short	(.L_54 - .L_53)
.L_53:
        /*029c*/ 	.word	0x00000000


	//----- nvinfo : EIATTR_CBANK_PARAM_SIZE
	.align		4
.L_54:
        /*02a0*/ 	.byte	0x03, 0x19
        /*02a2*/ 	.short	0x0050


	//----- nvinfo : EIATTR_PARAM_CBANK
	.align		4
        /*02a4*/ 	.byte	0x04, 0x0a
        /*02a6*/ 	.short	(.L_56 - .L_55)
	.align		4
.L_55:
        /*02a8*/ 	.word	index@(.nv.constant0.gluon_tcgen05)
        /*02ac*/ 	.short	0x0380
        /*02ae*/ 	.short	0x0050


	//----- nvinfo : EIATTR_SW_WAR
	.align		4
.L_56:
        /*02b0*/ 	.byte	0x04, 0x36
        /*02b2*/ 	.short	(.L_58 - .L_57)
.L_57:
        /*02b4*/ 	.word	0x00000008
.L_58:


//--------------------- .nv.compat                --------------------------
	.section	.nv.compat,"",@"SHT_CUDA_COMPAT_INFO"
	.align	4
        /*0000*/ 	.byte	0x02, 0x02, 0x02, 0x00, 0x02, 0x05, 0x05, 0x00, 0x02, 0x03, 0x03, 0x00, 0x02, 0x06, 0x01, 0x00


//--------------------- .nv.callgraph             --------------------------
	.section	.nv.callgraph,"",@"SHT_CUDA_CALLGRAPH"
	.align	4
	.sectionentsize	8
	.align		4
        /*0000*/ 	.word	0x00000000
	.align		4
        /*0004*/ 	.word	0xffffffff
	.align		4
        /*0008*/ 	.word	0x00000000
	.align		4
        /*000c*/ 	.word	0xfffffffe
	.align		4
        /*0010*/ 	.word	0x00000000
	.align		4
        /*0014*/ 	.word	0xfffffffd
	.align		4
        /*0018*/ 	.word	0x00000000
	.align		4
        /*001c*/ 	.word	0xfffffffc


//--------------------- .text.gluon_tcgen05       --------------------------
	.section	.text.gluon_tcgen05,"ax",@progbits
	.align	128
        .global         gluon_tcgen05
        .type           gluon_tcgen05,@function
        .size           gluon_tcgen05,(.L_x_77 - gluon_tcgen05)
        .other          gluon_tcgen05,@"STO_CUDA_ENTRY STV_DEFAULT"
gluon_tcgen05:
.text.gluon_tcgen05:
[----:B------:R-:W1:Y:S01]  /*0000*/  LDC R1, c[0x0][0x37c] ;  /* 0x0000df00ff017b82 */ /* 0x000e620000000800 */
[----:B------:R-:W2:Y:S02]  /*0010*/  S2R R0, SR_TID.X ;  /* 0x0000000000007919 */ /* 0x000ea40000002100 */
[----:B--2---:R-:W-:-:S13]  /*0020*/  ISETP.GE.U32.AND P2, PT, R0, 0x20, PT ;  /* 0x000000200000780c */ /* 0x004fda0003f46070 */
[----:B------:R-:W-:Y:S05]  /*0030*/  @P2 BRA `(.L_x_0) ;  /* 0x0000000000b82947 */ /* 0x000fea0003800000 */
[----:B------:R-:W2:Y:S01]  /*0040*/  S2UR UR6, SR_CgaCtaId ;  /* 0x00000000000679c3 */ /* 0x000ea20000008800 */
[----:B------:R-:W-:Y:S01]  /*0050*/  NOP ;  /* 0x0000000000007918 */ /* 0x000fe20000000000 */
[----:B------:R-:W-:Y:S02]  /*0060*/  UMOV UR4, 0x40 ;  /* 0x0000004000047882 */ /* 0x000fe40000000000 */
[----:B--2---:R-:W-:-:S09]  /*0070*/  ULEA UR4, UR6, UR4, 0x18 ;  /* 0x0000000406047291 */ /* 0x004fd2000f8ec0ff */
[----:B------:R-:W2:Y:S01]  /*0080*/  LDS.U8 R2, [UR4] ;  /* 0x00000004ff027984 */ /* 0x000ea20008000000 */
[----:B------:R-:W-:Y:S02]  /*0090*/  UMOV UR4, 0x400 ;  /* 0x0000040000047882 */ /* 0x000fe40000000000 */
[----:B------:R-:W-:Y:S01]  /*00a0*/  ULEA UR4, UR6, UR4, 0x18 ;  /* 0x0000000406047291 */ /* 0x000fe2000f8ec0ff */
[----:B--2---:R-:W-:-:S13]  /*00b0*/  ISETP.NE.AND P0, PT, R2, RZ, PT ;  /* 0x000000ff0200720c */ /* 0x004fda0003f05270 */
[----:B------:R-:W-:Y:S05]  /*00c0*/  @P0 BRA `(.L_x_1) ;  /* 0x00000000007c0947 */ /* 0x000fea0003800000 */
[----:B------:R-:W-:-:S13]  /*00d0*/  ELECT P0, URZ, PT ;  /* 0x0000000000ff782f */ /* 0x000fda0003800000 */
[----:B------:R-:W-:Y:S05]  /*00e0*/  @!P0 BRA `(.L_x_2) ;  /* 0x0000000000848947 */ /* 0x000fea0003800000 */
[----:B------:R-:W-:Y:S01]  /*00f0*/  UMOV UR5, 0x8 ;  /* 0x0000000800057882 */ /* 0x000fe20000000000 */
[----:B------:R-:W-:Y:S02]  /*0100*/  IMAD.MOV.U32 R5, RZ, RZ, 0x1 ;  /* 0x00000001ff057424 */ /* 0x000fe400078e00ff */
[----:B------:R-:W-:Y:S02]  /*0110*/  IMAD.MOV.U32 R3, RZ, RZ, 0xff ;  /* 0x000000ffff037424 */ /* 0x000fe400078e00ff */
[----:B------:R-:W-:Y:S04]  /*0120*/  DEPBAR.LE SB2, 0x36 ;  /* 0x0000ad800000791a */ /* 0x000fe80000000000 */
[----:B------:R-:W2:Y:S02]  /*0130*/  UTCATOMSWS.FIND_AND_SET.ALIGN UP0, UR5, UR5 ;  /* 0x00000005000575e3 */ /* 0x000ea40008000800 */
[----:B--2---:R-:W-:-:S04]  /*0140*/  PLOP3.LUT P0, PT, PT, PT, UP0, 0x80, 0x8 ;  /* 0x000000000008781c */ /* 0x004fc80003f0f008 */
[----:B------:R-:W-:-:S04]  /*0150*/  SEL R2, RZ, 0xffffffff, !P0 ;  /* 0xffffffffff027807 */ /* 0x000fc80004000000 */
[----:B------:R-:W-:Y:S01]  /*0160*/  ISETP.NE.AND P0, PT, R2, RZ, PT ;  /* 0x000000ff0200720c */ /* 0x000fe20003f05270 */
[----:B------:R-:W-:-:S12]  /*0170*/  IMAD.U32 R2, RZ, RZ, UR5 ;  /* 0x00000005ff027e24 */ /* 0x000fd8000f8e00ff */
[----:B------:R-:W-:Y:S05]  /*0180*/  @P0 BRA `(.L_x_3) ;  /* 0x0000000000240947 */ /* 0x000fea0003800000 */
.L_x_4:
[----:B------:R-:W-:Y:S05]  /*0190*/  NANOSLEEP 0x64 ;  /* 0x000000640000795d */ /* 0x000fea0003800000 */
[----:B------:R-:W-:-:S05]  /*01a0*/  UMOV UR5, 0x8 ;  /* 0x0000000800057882 */ /* 0x000fca0000000000 */
[----:B------:R-:W-:Y:S04]  /*01b0*/  DEPBAR.LE SB2, 0x36 ;  /* 0x0000ad800000791a */ /* 0x000fe80000000000 */
[----:B------:R-:W2:Y:S02]  /*01c0*/  UTCATOMSWS.FIND_AND_SET.ALIGN UP0, UR5, UR5 ;  /* 0x00000005000575e3 */ /* 0x000ea40008000800 */
[----:B--2---:R-:W-:-:S04]  /*01d0*/  PLOP3.LUT P0, PT, PT, PT, UP0, 0x80, 0x8 ;  /* 0x000000000008781c */ /* 0x004fc80003f0f008 */
[----:B------:R-:W-:-:S04]  /*01e0*/  SEL R2, RZ, 0xffffffff, !P0 ;  /* 0xffffffffff027807 */ /* 0x000fc80004000000 */
[----:B------:R-:W-:Y:S01]  /*01f0*/  ISETP.NE.AND P0, PT, R2, RZ, PT ;  /* 0x000000ff0200720c */ /* 0x000fe20003f05270 */
[----:B------:R-:W-:-:S12]  /*0200*/  IMAD.U32 R2, RZ, RZ, UR5 ;  /* 0x00000005ff027e24 */ /* 0x000fd8000f8e00ff */
[----:B------:R-:W-:Y:S05]  /*0210*/  @!P0 BRA `(.L_x_4) ;  /* 0xfffffffc00dc8947 */ /* 0x000fea000383ffff */
.L_x_3:
[C---:B------:R-:W-:Y:S01]  /*0220*/  VIADD R4, R2.reuse, 0x10 ;  /* 0x0000001002047836 */ /* 0x040fe20000000000 */
[----:B------:R-:W-:Y:S01]  /*0230*/  UMOV UR5, 0x50 ;  /* 0x0000005000057882 */ /* 0x000fe20000000000 */
[----:B------:R-:W-:Y:S01]  /*0240*/  SHF.L.U32 R3, R3, R2, RZ ;  /* 0x0000000203037219 */ /* 0x000fe200000006ff */
[----:B------:R-:W-:Y:S01]  /*0250*/  ULEA UR5, UR6, UR5, 0x18 ;  /* 0x0000000506057291 */ /* 0x000fe2000f8ec0ff */
[----:B------:R-:W-:Y:S01]  /*0260*/  IMAD.SHL.U32 R2, R2, 0x20, RZ ;  /* 0x0000002002027824 */ /* 0x000fe200078e00ff */
[----:B------:R-:W-:-:S04]  /*0270*/  SHF.L.U32 R4, R5, R4, RZ ;  /* 0x0000000405047219 */ /* 0x000fc800000006ff */
[----:B------:R-:W-:-:S05]  /*0280*/  LOP3.LUT R3, R4, R3, RZ, 0xfc, !PT ;  /* 0x0000000304037212 */ /* 0x000fca00078efcff */
[----:B------:R2:W-:Y:S04]  /*0290*/  ATOMS.OR RZ, [UR5], R3 ;  /* 0x00000003ffff798c */ /* 0x0005e8000b000005 */
[----:B------:R2:W-:Y:S01]  /*02a0*/  STS [UR4], R2 ;  /* 0x00000002ff007988 */ /* 0x0005e20008000804 */
[----:B------:R-:W-:Y:S05]  /*02b0*/  BRA `(.L_x_2) ;  /* 0x0000000000107947 */ /* 0x000fea0003800000 */
.L_x_1:
[----:B------:R-:W-:Y:S01]  /*02c0*/  IMAD.MOV.U32 R3, RZ, RZ, -0x1 ;  /* 0xffffffffff037424 */ /* 0x000fe200078e00ff */
[----:B------:R-:W-:-:S04]  /*02d0*/  MOV R2, 0x300 ;  /* 0x0000030000027802 */ /* 0x000fc80000000f00 */
[----:B------:R2:W-:Y:S03]  /*02e0*/  STS [UR4], R3 ;  /* 0x00000003ff007988 */ /* 0x0005e60008000804 */
[----:B-12---:R-:W-:Y:S05]  /*02f0*/  CALL.REL.NOINC `($__internal_1_$__cuda_sm10x_tcgen05_guardrail_trap_phase_invalid_during_alloc) ;  /* 0x0000002800887944 */ /* 0x006fea0003c00000 */
.L_x_2:
[----:B------:R-:W-:Y:S05]  /*0300*/  WARPSYNC.ALL ;  /* 0x0000000000007948 */ /* 0x000fea0003800000 */
[----:B------:R-:W-:Y:S01]  /*0310*/  NOP ;  /* 0x0000000000007918 */ /* 0x000fe20000000000 */
.L_x_0:
[----:B------:R-:W3:Y:S08]  /*0320*/  S2UR UR4, SR_CgaCtaId ;  /* 0x00000000000479c3 */ /* 0x000ef00000008800 */
[----:B------:R-:W-:Y:S01]  /*0330*/  BAR.SYNC.DEFER_BLOCKING 0x0 ;  /* 0x0000000000007b1d */ /* 0x000fe20000010000 */
[----:B------:R-:W-:-:S05]  /*0340*/  LOP3.LUT R10, R0, 0x7f, RZ, 0xc0, !PT ;  /* 0x0000007f000a7812 */ /* 0x000fca00078ec0ff */
[----:B------:R-:W-:Y:S02]  /*0350*/  UMOV UR8, 0x400 ;  /* 0x0000040000087882 */ /* 0x000fe40000000000 */
[----:B------:R-:W4:Y:S08]  /*0360*/  LDC R4, c[0x0][0x398] ;  /* 0x0000e600ff047b82 */ /* 0x000f300000000800 */
[----:B------:R-:W5:Y:S01]  /*0370*/  LDC R13, c[0x0][0x3a0] ;  /* 0x0000e800ff0d7b82 */ /* 0x000f620000000800 */
[----:B---3--:R-:W-:-:S07]  /*0380*/  ULEA UR8, UR4, UR8, 0x18 ;  /* 0x0000000804087291 */ /* 0x008fce000f8ec0ff */
[----:B------:R-:W3:Y:S02]  /*0390*/  S2UR UR19, SR_CTAID.Y ;  /* 0x00000000001379c3 */ /* 0x000ee40000002600 */
[----:B--2---:R-:W2:Y:S06]  /*03a0*/  LDS R3, [UR8] ;  /* 0x00000008ff037984 */ /* 0x004eac0008000800 */
[----:B------:R-:W-:Y:S06]  /*03b0*/  BAR.SYNC.DEFER_BLOCKING 0x0 ;  /* 0x0000000000007b1d */ /* 0x000fec0000010000 */
[----:B------:R-:W-:Y:S05]  /*03c0*/  @P2 BRA `(.L_x_5) ;  /* 0x0000000000182947 */ /* 0x000fea0003800000 */
[----:B------:R-:W-:Y:S01]  /*03d0*/  ELECT P0, URZ, PT ;  /* 0x0000000000ff782f */ /* 0x000fe20003800000 */
[----:B------:R-:W-:Y:S01]  /*03e0*/  IMAD.MOV.U32 R2, RZ, RZ, 0x1 ;  /* 0x00000001ff027424 */ /* 0x000fe200078e00ff */
[----:B------:R-:W-:Y:S01]  /*03f0*/  UMOV UR5, 0x40 ;  /* 0x0000004000057882 */ /* 0x000fe20000000000 */
[----:B------:R-:W-:Y:S01]  /*0400*/  UVIRTCOUNT.DEALLOC.SMPOOL 0x80 ;  /* 0x000000800000784c */ /* 0x000fe20000000000 */
[----:B------:R-:W-:-:S09]  /*0410*/  ULEA UR5, UR4, UR5, 0x18 ;  /* 0x0000000504057291 */ /* 0x000fd2000f8ec0ff */
[----:B------:R5:W-:Y:S03]  /*0420*/  @P0 STS.U8 [UR5], R2 ;  /* 0x00000002ff000988 */ /* 0x000be60008000005 */
.L_x_5:
[----:B------:R-:W5:Y:S01]  /*0430*/  S2UR UR4, SR_CTAID.Z ;  /* 0x00000000000479c3 */ /* 0x000f620000002700 */
[----:B------:R-:W4:Y:S01]  /*0440*/  LDCU UR5, c[0x0][0x370] ;  /* 0x00006e00ff0577ac */ /* 0x000f220008000800 */
[----:B------:R-:W-:Y:S01]  /*0450*/  ISETP.GE.U32.AND P0, PT, R10, 0x20, PT ;  /* 0x000000200a00780c */ /* 0x000fe20003f06070 */
[----:B----4-:R-:W-:Y:S01]  /*0460*/  VIADD R4, R4, 0xffffffff ;  /* 0xffffffff04047836 */ /* 0x010fe20000000000 */
[C---:B------:R-:W-:Y:S01]  /*0470*/  ISETP.NE.U32.AND P3, PT, R10.reuse, RZ, PT ;  /* 0x000000ff0a00720c */ /* 0x040fe20003f65070 */
[----:B------:R-:W5:Y:S01]  /*0480*/  LDCU UR6, c[0x0][0x374] ;  /* 0x00006e80ff0677ac */ /* 0x000f620008000800 */
[----:B------:R-:W-:Y:S01]  /*0490*/  LEA R11, R10, UR8, 0x2 ;  /* 0x000000080a0b7c11 */ /* 0x000fe2000f8e10ff */
[----:B-----5:R-:W-:Y:S01]  /*04a0*/  VIADD R12, R13, 0xffffffff ;  /* 0xffffffff0d0c7836 */ /* 0x020fe20000000000 */
[----:B------:R-:W4:Y:S01]  /*04b0*/  S2UR UR7, SR_CTAID.X ;  /* 0x00000000000779c3 */ /* 0x000f220000002500 */
[----:B------:R-:W5:Y:S01]  /*04c0*/  LDCU.64 UR20, c[0x0][0x3c0] ;  /* 0x00007800ff1477ac */ /* 0x000f620008000a00 */
[----:B--2---:R-:W-:Y:S01]  /*04d0*/  R2UR UR23, R3 ;  /* 0x00000000031772ca */ /* 0x004fe200000e0000 */
[----:B------:R-:W-:Y:S04]  /*04e0*/  BSSY.RECONVERGENT B0, `(.L_x_6) ;  /* 0x0000011000007945 */ /* 0x000fe80003800200 */
[----:B------:R2:W-:Y:S01]  /*04f0*/  @!P0 STS [R11], RZ ;  /* 0x000000ff0b008388 */ /* 0x0005e20000000800 */
[----:B------:R-:W-:-:S03]  /*0500*/  NOP ;  /* 0x0000000000007918 */ /* 0x000fc60000000000 */
[----:B------:R2:W-:Y:S01]  /*0510*/  @!P3 STS [UR8+0x24], R4 ;  /* 0x00002404ff00b988 */ /* 0x0005e20008000808 */
[----:B---3--:R-:W-:-:S03]  /*0520*/  UIMAD UR4, UR4, UR6, UR19 ;  /* 0x00000006040472a4 */ /* 0x008fc6000f8e0213 */
[----:B------:R2:W-:Y:S01]  /*0530*/  @!P3 STS [UR8+0x20], R12 ;  /* 0x0000200cff00b988 */ /* 0x0005e20008000808 */
[----:B----4-:R-:W-:-:S04]  /*0540*/  UIMAD UR4, UR4, UR5, UR7 ;  /* 0x00000005040472a4 */ /* 0x010fc8000f8e0207 */
[----:B------:R-:W-:-:S04]  /*0550*/  UIMAD UR4, UR4, 0x180, URZ ;  /* 0x00000180040478a4 */ /* 0x000fc8000f8e02ff */
[----:B-----5:R-:W-:-:S04]  /*0560*/  UIADD3 UR24, UP0, UPT, UR4, UR20, URZ ;  /* 0x0000001404187290 */ /* 0x020fc8000ff1e0ff */
[----:B------:R-:W-:Y:S01]  /*0570*/  ULEA.HI.X.SX32 UR25, UR4, UR21, 0x1, UP0 ;  /* 0x0000001504197291 */ /* 0x000fe200080f0eff */
[----:B--2---:R-:W-:Y:S11]  /*0580*/  @P3 BRA `(.L_x_7) ;  /* 0x0000000000183947 */ /* 0x004ff60003800000 */
[----:B------:R-:W2:Y:S01]  /*0590*/  LDS R2, [UR8+0x8] ;  /* 0x00000808ff027984 */ /* 0x000ea20008000800 */
[----:B------:R-:W3:Y:S01]  /*05a0*/  LDC.64 R6, c[0x0][0x380] ;  /* 0x0000e000ff067b82 */ /* 0x000ee20000000a00 */
[----:B------:R-:W-:Y:S02]  /*05b0*/  IMAD.MOV.U32 R3, RZ, RZ, 0x70 ;  /* 0x00000070ff037424 */ /* 0x000fe400078e00ff */
[----:B---3--:R3:W-:Y:S03]  /*05c0*/  STS.64 [UR8], R6 ;  /* 0x00000006ff007988 */ /* 0x0087e60008000a08 */
[----:B--2---:R-:W-:-:S05]  /*05d0*/  LOP3.LUT R2, R2, 0x10, R3, 0xd8, !PT ;  /* 0x0000001002027812 */ /* 0x004fca00078ed803 */
[----:B------:R3:W-:Y:S02]  /*05e0*/  STS [UR8+0x8], R2 ;  /* 0x00000802ff007988 */ /* 0x0007e40008000808 */
.L_x_7:
[----:B------:R-:W-:Y:S05]  /*05f0*/  BSYNC.RECONVERGENT B0 ;  /* 0x0000000000007941 */ /* 0x000fea0003800200 */
.L_x_6:
[----:B------:R-:W-:Y:S04]  /*0600*/  BSSY.RECONVERGENT B0, `(.L_x_8) ;  /* 0x000000a000007945 */ /* 0x000fe80003800200 */
[----:B------:R-:W-:Y:S05]  /*0610*/  @P3 BRA `(.L_x_9) ;  /* 0x0000000000203947 */ /* 0x000fea0003800000 */
[----:B---3--:R-:W2:Y:S01]  /*0620*/  LDS R2, [UR8+0x34] ;  /* 0x00003408ff027984 */ /* 0x008ea20008000800 */
[----:B------:R-:W-:Y:S02]  /*0630*/  IMAD.MOV.U32 R3, RZ, RZ, 0x1f000000 ;  /* 0x1f000000ff037424 */ /* 0x000fe400078e00ff */
[----:B------:R-:W-:Y:S01]  /*0640*/  @!P3 IMAD.MOV.U32 R5, RZ, RZ, 0x3f ;  /* 0x0000003fff05b424 */ /* 0x000fe200078e00ff */
[----:B------:R-:W3:Y:S02]  /*0650*/  @!P3 LDS R6, [UR8+0x38] ;  /* 0x00003808ff06b984 */ /* 0x000ee40008000800 */
[----:B--2---:R-:W-:Y:S02]  /*0660*/  LOP3.LUT R2, R2, 0xff000000, R3, 0xb8, !PT ;  /* 0xff00000002027812 */ /* 0x004fe400078eb803 */
[----:B---3--:R-:W-:-:S03]  /*0670*/  @!P3 LOP3.LUT R3, R6, 0xff, R5, 0xb8, !PT ;  /* 0x000000ff0603b812 */ /* 0x008fc600078eb805 */
[----:B------:R2:W-:Y:S04]  /*0680*/  STS [UR8+0x34], R2 ;  /* 0x00003402ff007988 */ /* 0x0005e80008000808 */
[----:B------:R2:W-:Y:S02]  /*0690*/  @!P3 STS [UR8+0x38], R3 ;  /* 0x00003803ff00b988 */ /* 0x0005e40008000808 */
.L_x_9:
[----:B------:R-:W-:Y:S05]  /*06a0*/  BSYNC.RECONVERGENT B0 ;  /* 0x0000000000007941 */ /* 0x000fea0003800200 */
.L_x_8:
[----:B------:R-:W-:Y:S04]  /*06b0*/  BSSY.RECONVERGENT B0, `(.L_x_10) ;  /* 0x000000e000007945 */ /* 0x000fe80003800200 */
[----:B------:R-:W-:Y:S05]  /*06c0*/  @P3 BRA `(.L_x_11) ;  /* 0x0000000000303947 */ /* 0x000fea0003800000 */
[----:B--2---:R-:W2:Y:S01]  /*06d0*/  LDS R3, [UR8+0x34] ;  /* 0x00003408ff037984 */ /* 0x004ea20008000800 */
[----:B------:R-:W4:Y:S03]  /*06e0*/  LDC.64 R8, c[0x0][0x3a8] ;  /* 0x0000ea00ff087b82 */ /* 0x000f260000000a00 */
[----:B---3--:R-:W3:Y:S01]  /*06f0*/  LDS R2, [UR8+0x1c] ;  /* 0x00001c08ff027984 */ /* 0x008ee20008000800 */
[C---:B----4-:R-:W-:Y:S01]  /*0700*/  SHF.L.U64.HI R6, R8.reuse, 0x1, R9 ;  /* 0x0000000108067819 */ /* 0x050fe20000010209 */
[----:B------:R-:W-:-:S03]  /*0710*/  IMAD.SHL.U32 R5, R8, 0x2, RZ ;  /* 0x0000000208057824 */ /* 0x000fc600078e00ff */
[--C-:B------:R-:W-:Y:S02]  /*0720*/  SHF.R.U32.HI R7, RZ, 0x4, R6.reuse ;  /* 0x00000004ff077819 */ /* 0x100fe40000011606 */
[----:B------:R-:W-:-:S05]  /*0730*/  SHF.R.U64 R5, R5, 0x4, R6 ;  /* 0x0000000405057819 */ /* 0x000fca0000001206 */
[----:B------:R4:W-:Y:S01]  /*0740*/  STS [UR8+0xc], R5 ;  /* 0x00000c05ff007988 */ /* 0x0009e20008000808 */
[----:B--2---:R-:W-:Y:S02]  /*0750*/  LOP3.LUT R3, R3, 0x7, RZ, 0xb8, !PT ;  /* 0x0000000703037812 */ /* 0x004fe400078eb8ff */
[----:B---3--:R-:W-:-:S03]  /*0760*/  LOP3.LUT R2, R2, 0xf, R7, 0xb8, !PT ;  /* 0x0000000f02027812 */ /* 0x008fc600078eb807 */
[----:B------:R4:W-:Y:S04]  /*0770*/  STS [UR8+0x34], R3 ;  /* 0x00003403ff007988 */ /* 0x0009e80008000808 */
[----:B------:R4:W-:Y:S02]  /*0780*/  STS [UR8+0x1c], R2 ;  /* 0x00001c02ff007988 */ /* 0x0009e40008000808 */
.L_x_11:
[----:B------:R-:W-:Y:S05]  /*0790*/  BSYNC.RECONVERGENT B0 ;  /* 0x0000000000007941 */ /* 0x000fea0003800200 */
.L_x_10:
[----:B------:R-:W-:Y:S04]  /*07a0*/  BSSY.RECONVERGENT B1, `(.L_x_12) ;  /* 0x000001a000017945 */ /* 0x000fe80003800200 */
[----:B------:R-:W-:Y:S04]  /*07b0*/  BSSY.RELIABLE B0, `(.L_x_13) ;  /* 0x0000015000007945 */ /* 0x000fe80003800100 */
[----:B------:R-:W-:Y:S05]  /*07c0*/  @P3 BRA `(.L_x_14) ;  /* 0x0000000000203947 */ /* 0x000fea0003800000 */
[----:B--234-:R-:W2:Y:S02]  /*07d0*/  LDS R2, [UR8+0x34] ;  /* 0x00003408ff027984 */ /* 0x01cea40008000800 */
[----:B--2---:R-:W-:-:S05]  /*07e0*/  LOP3.LUT R2, R2, 0x38, RZ, 0xb8, !PT ;  /* 0x0000003802027812 */ /* 0x004fca00078eb8ff */
[----:B------:R2:W-:Y:S01]  /*07f0*/  STS [UR8+0x34], R2 ;  /* 0x00003402ff007988 */ /* 0x0005e20008000808 */
[----:B------:R-:W-:Y:S05]  /*0800*/  @P3 BRA `(.L_x_15) ;  /* 0x0000000000203947 */ /* 0x000fea0003800000 */
[----:B--2---:R-:W2:Y:S01]  /*0810*/  LDS R2, [UR8+0x8] ;  /* 0x00000808ff027984 */ /* 0x004ea20008000800 */
[----:B------:R-:W-:-:S05]  /*0820*/  IMAD.MOV.U32 R3, RZ, RZ, 0x780 ;  /* 0x00000780ff037424 */ /* 0x000fca00078e00ff */
[----:B--2---:R-:W-:-:S05]  /*0830*/  LOP3.LUT R2, R2, 0x300, R3, 0xd8, !PT ;  /* 0x0000030002027812 */ /* 0x004fca00078ed803 */
[----:B------:R5:W-:Y:S02]  /*0840*/  STS [UR8+0x8], R2 ;  /* 0x00000802ff007988 */ /* 0x000be40008000808 */
.L_x_14:
[----:B------:R-:W-:Y:S05]  /*0850*/  @P3 BRA `(.L_x_16) ;  /* 0x0000000000283947 */ /* 0x000fea0003800000 */
[----:B--2345:R-:W2:Y:S02]  /*0860*/  LDS R2, [UR8+0x8] ;  /* 0x00000808ff027984 */ /* 0x03cea40008000800 */
[----:B--2---:R-:W-:-:S05]  /*0870*/  LOP3.LUT R2, R2, 0x1800, RZ, 0xb8, !PT ;  /* 0x0000180002027812 */ /* 0x004fca00078eb8ff */
[----:B------:R3:W-:Y:S02]  /*0880*/  STS [UR8+0x8], R2 ;  /* 0x00000802ff007988 */ /* 0x0007e40008000808 */
.L_x_15:
[----:B------:R-:W-:Y:S05]  /*0890*/  @P3 BREAK.RELIABLE B0 ;  /* 0x0000000000003942 */ /* 0x000fea0003800100 */
[----:B------:R-:W-:Y:S05]  /*08a0*/  @P3 BRA `(.L_x_17) ;  /* 0x0000000000243947 */ /* 0x000fea0003800000 */
[----:B------:R-:W4:Y:S01]  /*08b0*/  LDS R3, [UR8+0x8] ;  /* 0x00000808ff037984 */ /* 0x000f220008000800 */
[----:B--23--:R-:W-:-:S05]  /*08c0*/  IMAD.MOV.U32 R2, RZ, RZ, 0x6000 ;  /* 0x00006000ff027424 */ /* 0x00cfca00078e00ff */
[----:B----4-:R-:W-:-:S04]  /*08d0*/  LOP3.LUT R2, R3, 0x4000, R2, 0xd8, !PT ;  /* 0x0000400003027812 */ /* 0x010fc800078ed802 */
[----:B------:R-:W-:-:S05]  /*08e0*/  LOP3.LUT R2, R2, 0x400000, RZ, 0xb8, !PT ;  /* 0x0040000002027812 */ /* 0x000fca00078eb8ff */
[----:B------:R2:W-:Y:S02]  /*08f0*/  STS [UR8+0x8], R2 ;  /* 0x00000802ff007988 */ /* 0x0005e40008000808 */
.L_x_16:
[----:B------:R-:W-:Y:S05]  /*0900*/  BSYNC.RELIABLE B0 ;  /* 0x0000000000007941 */ /* 0x000fea0003800100 */
.L_x_13:
[----:B--2345:R-:W2:Y:S02]  /*0910*/  @!P3 LDS R2, [UR8+0x8] ;  /* 0x00000808ff02b984 */ /* 0x03cea40008000800 */
[----:B--2---:R-:W-:-:S05]  /*0920*/  @!P3 LOP3.LUT R2, R2, 0x8000, RZ, 0xb8, !PT ;  /* 0x000080000202b812 */ /* 0x004fca00078eb8ff */
[----:B------:R4:W-:Y:S02]  /*0930*/  @!P3 STS [UR8+0x8], R2 ;  /* 0x00000802ff00b988 */ /* 0x0009e40008000808 */
.L_x_17:
[----:B------:R-:W-:Y:S05]  /*0940*/  BSYNC.RECONVERGENT B1 ;  /* 0x0000000000017941 */ /* 0x000fea0003800200 */
.L_x_12:
[----:B------:R-:W-:Y:S05]  /*0950*/  WARPSYNC.ALL ;  /* 0x0000000000007948 */ /* 0x000fea0003800000 */
[----:B------:R-:W-:Y:S01]  /*0960*/  NOP ;  /* 0x0000000000007918 */ /* 0x000fe20000000000 */
[----:B------:R-:W-:Y:S05]  /*0970*/  @P0 BRA `(.L_x_18) ;  /* 0x0000000000300947 */ /* 0x000fea0003800000 */
[----:B--234-:R-:W2:Y:S01]  /*0980*/  S2R R2, SR_LANEID ;  /* 0x0000000000027919 */ /* 0x01cea20000000000 */
[----:B------:R-:W-:Y:S05]  /*0990*/  WARPSYNC.ALL ;  /* 0x0000000000007948 */ /* 0x000fea0003800000 */
[----:B------:R-:W-:Y:S01]  /*09a0*/  NOP ;  /* 0x0000000000007918 */ /* 0x000fe20000000000 */
[----:B--2---:R-:W-:-:S05]  /*09b0*/  IMAD.SHL.U32 R5, R2, 0x4, RZ ;  /* 0x0000000402057824 */ /* 0x004fca00078e00ff */
[----:B------:R-:W2:Y:S01]  /*09c0*/  LDS R7, [R5+UR8] ;  /* 0x0000000805077984 */ /* 0x000ea20008000800 */
[----:B------:R-:W-:-:S05]  /*09d0*/  IADD3 R2, P1, PT, R5, UR24, RZ ;  /* 0x0000001805027c10 */ /* 0x000fca000ff3e0ff */
[----:B------:R-:W-:-:S05]  /*09e0*/  IMAD.X R3, RZ, RZ, UR25, P1 ;  /* 0x00000019ff037e24 */ /* 0x000fca00088e06ff */
[----:B--2---:R5:W2:Y:S01]  /*09f0*/  ATOMG.E.EXCH.STRONG.GPU PT, RZ, [R2], R7 ;  /* 0x0000000702ff73a8 */ /* 0x004aa200041ee100 */
[----:B------:R-:W-:-:S04]  /*0a00*/  DEPBAR {5,4,3,2,1,0} ;  /* 0x0000003f0000791a */ /* 0x000fc80000000000 */
[----:B------:R-:W3:Y:S02]  /*0a10*/  CCTL.E.C.LDCU.IV.DEEP [UR24] ;  /* 0x0000000018007540 */ /* 0x000ee40009c08000 */
[----:B---3--:R5:W-:Y:S01]  /*0a20*/  UTMACCTL.IV [UR24] ;  /* 0x00000000180079b9 */ /* 0x008be20008000000 */
[----:B------:R-:W-:Y:S01]  /*0a30*/  NOP ;  /* 0x0000000000007918 */ /* 0x000fe20000000000 */
.L_x_18:
[----:B------:R-:W-:Y:S05]  /*0a40*/  @P0 BRA `(.L_x_19) ;  /* 0x00000000000c0947 */ /* 0x000fea0003800000 */
[----:B------:R0:W-:Y:S01]  /*0a50*/  UTMACMDFLUSH ;  /* 0x00000000000079b7 */ /* 0x0001e20000000000 */
[----:B------:R-:W-:Y:S05]  /*0a60*/  @P0 BRA `(.L_x_19) ;  /* 0x0000000000040947 */ /* 0x000fea0003800000 */
[----:B------:R-:W-:-:S04]  /*0a70*/  DEPBAR.LE SB0, 0x0 ;  /* 0x000080000000791a */ /* 0x000fc80000000000 */
.L_x_19:
[----:B------:R-:W-:Y:S05]  /*0a80*/  WARPSYNC.ALL ;  /* 0x0000000000007948 */ /* 0x000fea0003800000 */
[----:B------:R-:W-:Y:S01]  /*0a90*/  NOP ;  /* 0x0000000000007918 */ /* 0x000fe20000000000 */
[----:B--2---:R-:W-:Y:S06]  /*0aa0*/  BAR.SYNC.DEFER_BLOCKING 0x0 ;  /* 0x0000000000007b1d */ /* 0x004fec0000010000 */
[----:B------:R-:W-:Y:S02]  /*0ab0*/  BSSY.RECONVERGENT B1, `(.L_x_20) ;  /* 0x000000b000017945 */ /* 0x000fe40003800200 */
[----:B------:R-:W-:Y:S06]  /*0ac0*/  BAR.SYNC.DEFER_BLOCKING 0x0 ;  /* 0x0000000000007b1d */ /* 0x000fec0000010000 */
[----:B------:R2:W-:Y:S01]  /*0ad0*/  @!P0 STS [R11], RZ ;  /* 0x000000ff0b008388 */ /* 0x0005e20000000800 */
[----:B------:R-:W-:Y:S01]  /*0ae0*/  NOP ;  /* 0x0000000000007918 */ /* 0x000fe20000000000 */
[----:B------:R-:W-:Y:S05]  /*0af0*/  @P3 BRA `(.L_x_21) ;  /* 0x0000000000183947 */ /* 0x000fea0003800000 */
[----:B---345:R-:W3:Y:S01]  /*0b00*/  LDS R2, [UR8+0x8] ;  /* 0x00000808ff027984 */ /* 0x038ee20008000800 */
[----:B------:R-:W4:Y:S01]  /*0b10*/  LDC.64 R6, c[0x0][0x388] ;  /* 0x0000e200ff067b82 */ /* 0x000f220000000a00 */
[----:B------:R-:W-:Y:S02]  /*0b20*/  IMAD.MOV.U32 R3, RZ, RZ, 0x70 ;  /* 0x00000070ff037424 */ /* 0x000fe400078e00ff */
[----:B----4-:R4:W-:Y:S03]  /*0b30*/  STS.64 [UR8], R6 ;  /* 0x00000006ff007988 */ /* 0x0109e60008000a08 */
[----:B---3--:R-:W-:-:S05]  /*0b40*/  LOP3.LUT R2, R2, 0x10, R3, 0xd8, !PT ;  /* 0x0000001002027812 */ /* 0x008fca00078ed803 */
[----:B------:R4:W-:Y:S02]  /*0b50*/  STS [UR8+0x8], R2 ;  /* 0x00000802ff007988 */ /* 0x0009e40008000808 */
.L_x_21:
[----:B-----5:R-:W-:Y:S05]  /*0b60*/  BSYNC.RECONVERGENT B1 ;  /* 0x0000000000017941 */ /* 0x020fea0003800200 */
.L_x_20:
[----:B------:R-:W-:Y:S04]  /*0b70*/  BSSY.RECONVERGENT B2, `(.L_x_22) ;  /* 0x000000f000027945 */ /* 0x000fe80003800200 */
[----:B------:R-:W-:Y:S04]  /*0b80*/  BSSY.RELIABLE B1, `(.L_x_23) ;  /* 0x000000c000017945 */ /* 0x000fe80003800100 */
[----:B------:R-:W-:Y:S05]  /*0b90*/  @P3 BRA `(.L_x_24) ;  /* 0x0000000000283947 */ /* 0x000fea0003800000 */
[----:B---34-:R-:W3:Y:S01]  /*0ba0*/  LDS R2, [UR8+0x34] ;  /* 0x00003408ff027984 */ /* 0x018ee20008000800 */
[----:B------:R-:W-:Y:S01]  /*0bb0*/  IMAD.MOV.U32 R3, RZ, RZ, 0x1f000000 ;  /* 0x1f000000ff037424 */ /* 0x000fe200078e00ff */
[----:B------:R-:W-:Y:S05]  /*0bc0*/  @P3 BREAK.RELIABLE B1 ;  /* 0x0000000000013942 */ /* 0x000fea0003800100 */
[----:B---3--:R-:W-:-:S05]  /*0bd0*/  LOP3.LUT R2, R2, 0xff000000, R3, 0xb8, !PT ;  /* 0xff00000002027812 */ /* 0x008fca00078eb803 */
[----:B------:R3:W-:Y:S01]  /*0be0*/  STS [UR8+0x34], R2 ;  /* 0x00003402ff007988 */ /* 0x0007e20008000808 */
[----:B------:R-:W-:Y:S05]  /*0bf0*/  @P3 BRA `(.L_x_25) ;  /* 0x0000000000183947 */ /* 0x000fea0003800000 */
[----:B---3--:R-:W3:Y:S01]  /*0c00*/  LDS R2, [UR8+0x38] ;  /* 0x00003808ff027984 */ /* 0x008ee20008000800 */
[----:B------:R-:W-:-:S05]  /*0c10*/  IMAD.MOV.U32 R3, RZ, RZ, 0xff ;  /* 0x000000ffff037424 */ /* 0x000fca00078e00ff */
[----:B---3--:R-:W-:-:S05]  /*0c20*/  LOP3.LUT R2, R2, 0xff, R3, 0xb8, !PT ;  /* 0x000000ff02027812 */ /* 0x008fca00078eb803 */
[----:B------:R5:W-:Y:S02]  /*0c30*/  STS [UR8+0x38], R2 ;  /* 0x00003802ff007988 */ /* 0x000be40008000808 */
.L_x_24:
[----:B------:R-:W-:Y:S05]  /*0c40*/  BSYNC.RELIABLE B1 ;  /* 0x0000000000017941 */ /* 0x000fea0003800100 */
.L_x_23:
[----:B------:R2:W-:Y:S02]  /*0c50*/  @!P3 STS [UR8+0x20], R12 ;  /* 0x0000200cff00b988 */ /* 0x0005e40008000808 */
.L_x_25:
[----:B------:R-:W-:Y:S05]  /*0c60*/  BSYNC.RECONVERGENT B2 ;  /* 0x0000000000027941 */ /* 0x000fea0003800200 */
.L_x_22:
[----:B------:R-:W-:Y:S05]  /*0c70*/  WARPSYNC.ALL ;  /* 0x0000000000007948 */ /* 0x000fea0003800000 */
[----:B------:R-:W-:Y:S01]  /*0c80*/  NOP ;  /* 0x0000000000007918 */ /* 0x000fe20000000000 */
[----:B------:R-:W2:Y:S01]  /*0c90*/  LDC R5, c[0x0][0x39c] ;  /* 0x0000e700ff057b82 */ /* 0x000ea20000000800 */
[----:B------:R-:W-:Y:S01]  /*0ca0*/  BSSY.RECONVERGENT B2, `(.L_x_26) ;  /* 0x0000010000027945 */ /* 0x000fe20003800200 */
[----:B--2---:R-:W-:-:S05]  /*0cb0*/  VIADD R5, R5, 0xffffffff ;  /* 0xffffffff05057836 */ /* 0x004fca0000000000 */
[----:B------:R2:W-:Y:S01]  /*0cc0*/  @!P3 STS [UR8+0x24], R5 ;  /* 0x00002405ff00b988 */ /* 0x0005e20008000808 */
[----:B------:R-:W-:Y:S05]  /*0cd0*/  @P3 BRA `(.L_x_27) ;  /* 0x0000000000303947 */ /* 0x000fea0003800000 */
[----:B------:R-:W2:Y:S01]  /*0ce0*/  LDS R3, [UR8+0x34] ;  /* 0x00003408ff037984 */ /* 0x000ea20008000800 */
[----:B----4-:R-:W4:Y:S03]  /*0cf0*/  LDC.64 R6, c[0x0][0x3b0] ;  /* 0x0000ec00ff067b82 */ /* 0x010f260000000a00 */
[----:B---3-5:R-:W3:Y:S01]  /*0d00*/  LDS R2, [UR8+0x1c] ;  /* 0x00001c08ff027984 */ /* 0x028ee20008000800 */
        /* <DEDUP_REMOVED lines=9> */
.L_x_27:
[----:B------:R-:W-:Y:S05]  /*0da0*/  BSYNC.RECONVERGENT B2 ;  /* 0x0000000000027941 */ /* 0x000fea0003800200 */
.L_x_26:
[----:B------:R-:W-:Y:S04]  /*0db0*/  BSSY.RECONVERGENT B3, `(.L_x_28) ;  /* 0x000001a000037945 */ /* 0x000fe80003800200 */
[----:B------:R-:W-:Y:S04]  /*0dc0*/  BSSY.RELIABLE B2, `(.L_x_29) ;  /* 0x0000015000027945 */ /* 0x000fe80003800100 */
[----:B------:R-:W-:Y:S05]  /*0dd0*/  @P3 BRA `(.L_x_30) ;  /* 0x0000000000203947 */ /* 0x000fea0003800000 */
[----:B---345:R-:W3:Y:S02]  /*0de0*/  LDS R2, [UR8+0x34] ;  /* 0x00003408ff027984 */ /* 0x038ee40008000800 */
[----:B---3--:R-:W-:-:S05]  /*0df0*/  LOP3.LUT R2, R2, 0x38, RZ, 0xb8, !PT ;  /* 0x0000003802027812 */ /* 0x008fca00078eb8ff */
[----:B------:R3:W-:Y:S01]  /*0e00*/  STS [UR8+0x34], R2 ;  /* 0x00003402ff007988 */ /* 0x0007e20008000808 */
[----:B------:R-:W-:Y:S05]  /*0e10*/  @P3 BRA `(.L_x_31) ;  /* 0x0000000000203947 */ /* 0x000fea0003800000 */
[----:B---3--:R-:W3:Y:S01]  /*0e20*/  LDS R2, [UR8+0x8] ;  /* 0x00000808ff027984 */ /* 0x008ee20008000800 */
[----:B------:R-:W-:-:S05]  /*0e30*/  IMAD.MOV.U32 R3, RZ, RZ, 0x780 ;  /* 0x00000780ff037424 */ /* 0x000fca00078e00ff */
[----:B---3--:R-:W-:-:S05]  /*0e40*/  LOP3.LUT R2, R2, 0x300, R3, 0xd8, !PT ;  /* 0x0000030002027812 */ /* 0x008fca00078ed803 */
[----:B------:R3:W-:Y:S02]  /*0e50*/  STS [UR8+0x8], R2 ;  /* 0x00000802ff007988 */ /* 0x0007e40008000808 */
.L_x_30:
[----:B------:R-:W-:Y:S05]  /*0e60*/  @P3 BRA `(.L_x_32) ;  /* 0x0000000000283947 */ /* 0x000fea0003800000 */
[----:B---345:R-:W3:Y:S02]  /*0e70*/  LDS R2, [UR8+0x8] ;  /* 0x00000808ff027984 */ /* 0x038ee40008000800 */
[----:B---3--:R-:W-:-:S05]  /*0e80*/  LOP3.LUT R2, R2, 0x1800, RZ, 0xb8, !PT ;  /* 0x0000180002027812 */ /* 0x008fca00078eb8ff */
[----:B------:R4:W-:Y:S02]  /*0e90*/  STS [UR8+0x8], R2 ;  /* 0x00000802ff007988 */ /* 0x0009e40008000808 */
.L_x_31:
[----:B------:R-:W-:Y:S05]  /*0ea0*/  @P3 BREAK.RELIABLE B2 ;  /* 0x0000000000023942 */ /* 0x000fea0003800100 */
[----:B------:R-:W-:Y:S05]  /*0eb0*/  @P3 BRA `(.L_x_33) ;  /* 0x0000000000243947 */ /* 0x000fea0003800000 */
[----:B---34-:R-:W3:Y:S01]  /*0ec0*/  LDS R2, [UR8+0x8] ;  /* 0x00000808ff027984 */ /* 0x018ee20008000800 */
[----:B------:R-:W-:-:S05]  /*0ed0*/  IMAD.MOV.U32 R3, RZ, RZ, 0x6000 ;  /* 0x00006000ff037424 */ /* 0x000fca00078e00ff */
[----:B---3--:R-:W-:-:S04]  /*0ee0*/  LOP3.LUT R2, R2, 0x4000, R3, 0xd8, !PT ;  /* 0x0000400002027812 */ /* 0x008fc800078ed803 */
[----:B------:R-:W-:-:S05]  /*0ef0*/  LOP3.LUT R2, R2, 0x400000, RZ, 0xb8, !PT ;  /* 0x0040000002027812 */ /* 0x000fca00078eb8ff */
[----:B------:R3:W-:Y:S02]  /*0f00*/  STS [UR8+0x8], R2 ;  /* 0x00000802ff007988 */ /* 0x0007e40008000808 */
.L_x_32:
[----:B------:R-:W-:Y:S05]  /*0f10*/  BSYNC.RELIABLE B2 ;  /* 0x0000000000027941 */ /* 0x000fea0003800100 */
.L_x_29:
[----:B---345:R-:W3:Y:S02]  /*0f20*/  @!P3 LDS R2, [UR8+0x8] ;  /* 0x00000808ff02b984 */ /* 0x038ee40008000800 */
[----:B---3--:R-:W-:-:S05]  /*0f30*/  @!P3 LOP3.LUT R2, R2, 0x8000, RZ, 0xb8, !PT ;  /* 0x000080000202b812 */ /* 0x008fca00078eb8ff */
[----:B------:R5:W-:Y:S02]  /*0f40*/  @!P3 STS [UR8+0x8], R2 ;  /* 0x00000802ff00b988 */ /* 0x000be40008000808 */
.L_x_33:
[----:B------:R-:W-:Y:S05]  /*0f50*/  BSYNC.RECONVERGENT B3 ;  /* 0x0000000000037941 */ /* 0x000fea0003800200 */
.L_x_28:
[----:B------:R-:W-:Y:S05]  /*0f60*/  WARPSYNC.ALL ;  /* 0x0000000000007948 */ /* 0x000fea0003800000 */
[----:B------:R-:W-:Y:S01]  /*0f70*/  NOP ;  /* 0x0000000000007918 */ /* 0x000fe20000000000 */
[----:B------:R-:W-:-:S04]  /*0f80*/  UIADD3 UR5, UPT, UPT, UR4, 0x80, URZ ;  /* 0x0000008004057890 */ /* 0x000fc8000fffe0ff */
[----:B------:R-:W-:-:S04]  /*0f90*/  UIADD3 UR26, UP0, UPT, UR5, UR20, URZ ;  /* 0x00000014051a7290 */ /* 0x000fc8000ff1e0ff */
[----:B------:R-:W-:Y:S01]  /*0fa0*/  ULEA.HI.X.SX32 UR27, UR5, UR21, 0x1, UP0 ;  /* 0x00000015051b7291 */ /* 0x000fe200080f0eff */
[----:B------:R-:W-:Y:S11]  /*0fb0*/  @P0 BRA `(.L_x_34) ;  /* 0x0000000000300947 */ /* 0x000ff60003800000 */
[----:B---345:R-:W3:Y:S01]  /*0fc0*/  S2R R2, SR_LANEID ;  /* 0x0000000000027919 */ /* 0x038ee20000000000 */
[----:B------:R-:W-:Y:S05]  /*0fd0*/  WARPSYNC.ALL ;  /* 0x0000000000007948 */ /* 0x000fea0003800000 */
[----:B------:R-:W-:Y:S01]  /*0fe0*/  NOP ;  /* 0x0000000000007918 */ /* 0x000fe20000000000 */
[----:B---3--:R-:W-:-:S05]  /*0ff0*/  IMAD.SHL.U32 R6, R2, 0x4, RZ ;  /* 0x0000000402067824 */ /* 0x008fca00078e00ff */
[----:B------:R-:W3:Y:S01]  /*1000*/  LDS R7, [R6+UR8] ;  /* 0x0000000806077984 */ /* 0x000ee20008000800 */
[----:B------:R-:W-:-:S05]  /*1010*/  IADD3 R2, P1, PT, R6, UR26, RZ ;  /* 0x0000001a06027c10 */ /* 0x000fca000ff3e0ff */
[----:B------:R-:W-:-:S05]  /*1020*/  IMAD.X R3, RZ, RZ, UR27, P1 ;  /* 0x0000001bff037e24 */ /* 0x000fca00088e06ff */
[----:B---3--:R3:W4:Y:S01]  /*1030*/  ATOMG.E.EXCH.STRONG.GPU PT, RZ, [R2], R7 ;  /* 0x0000000702ff73a8 */ /* 0x00872200041ee100 */
[----:B------:R-:W-:-:S04]  /*1040*/  DEPBAR {5,4,3,2,1,0} ;  /* 0x0000003f0000791a */ /* 0x000fc80000000000 */
[----:B------:R-:W5:Y:S02]  /*1050*/  CCTL.E.C.LDCU.IV.DEEP [UR26] ;  /* 0x000000001a007540 */ /* 0x000f640009c08000 */
[----:B-----5:R3:W-:Y:S01]  /*1060*/  UTMACCTL.IV [UR26] ;  /* 0x000000001a0079b9 */ /* 0x0207e20008000000 */
[----:B------:R-:W-:Y:S01]  /*1070*/  NOP ;  /* 0x0000000000007918 */ /* 0x000fe20000000000 */
.L_x_34:
[----:B------:R-:W-:Y:S05]  /*1080*/  @P0 BRA `(.L_x_35) ;  /* 0x00000000000c0947 */ /* 0x000fea0003800000 */
[----:B------:R0:W-:Y:S01]  /*1090*/  UTMACMDFLUSH ;  /* 0x00000000000079b7 */ /* 0x0001e20000000000 */
[----:B------:R-:W-:Y:S05]  /*10a0*/  @P0 BRA `(.L_x_35) ;  /* 0x0000000000040947 */ /* 0x000fea0003800000 */
[----:B------:R-:W-:-:S04]  /*10b0*/  DEPBAR.LE SB0, 0x0 ;  /* 0x000080000000791a */ /* 0x000fc80000000000 */
.L_x_35:
[----:B------:R-:W-:Y:S05]  /*10c0*/  WARPSYNC.ALL ;  /* 0x0000000000007948 */ /* 0x000fea0003800000 */
[----:B------:R-:W-:Y:S01]  /*10d0*/  NOP ;  /* 0x0000000000007918 */ /* 0x000fe20000000000 */
[----:B----4-:R-:W-:Y:S06]  /*10e0*/  BAR.SYNC.DEFER_BLOCKING 0x0 ;  /* 0x0000000000007b1d */ /* 0x010fec0000010000 */
[----:B------:R-:W-:Y:S02]  /*10f0*/  BSSY.RECONVERGENT B3, `(.L_x_36) ;  /* 0x000000b000037945 */ /* 0x000fe40003800200 */
[----:B------:R-:W-:Y:S06]  /*1100*/  BAR.SYNC.DEFER_BLOCKING 0x0 ;  /* 0x0000000000007b1d */ /* 0x000fec0000010000 */
[----:B------:R4:W-:Y:S01]  /*1110*/  @!P0 STS [R11], RZ ;  /* 0x000000ff0b008388 */ /* 0x0009e20000000800 */
[----:B------:R-:W-:Y:S01]  /*1120*/  NOP ;  /* 0x0000000000007918 */ /* 0x000fe20000000000 */
[----:B------:R-:W-:Y:S05]  /*1130*/  @P3 BRA `(.L_x_37) ;  /* 0x0000000000183947 */ /* 0x000fea0003800000 */
[----:B---3-5:R-:W3:Y:S01]  /*1140*/  LDS R2, [UR8+0x8] ;  /* 0x00000808ff027984 */ /* 0x028ee20008000800 */
[----:B------:R-:W5:Y:S01]  /*1150*/  LDC.64 R6, c[0x0][0x390] ;  /* 0x0000e400ff067b82 */ /* 0x000f620000000a00 */
[----:B------:R-:W-:Y:S02]  /*1160*/  IMAD.MOV.U32 R3, RZ, RZ, 0x70 ;  /* 0x00000070ff037424 */ /* 0x000fe400078e00ff */
[----:B-----5:R5:W-:Y:S03]  /*1170*/  STS.64 [UR8], R6 ;  /* 0x00000006ff007988 */ /* 0x020be60008000a08 */
[----:B---3--:R-:W-:-:S05]  /*1180*/  LOP3.LUT R2, R2, 0x10, R3, 0xd8, !PT ;  /* 0x0000001002027812 */ /* 0x008fca00078ed803 */
[----:B------:R5:W-:Y:S02]  /*1190*/  STS [UR8+0x8], R2 ;  /* 0x00000802ff007988 */ /* 0x000be40008000808 */
.L_x_37:
[----:B---3--:R-:W-:Y:S05]  /*11a0*/  BSYNC.RECONVERGENT B3 ;  /* 0x0000000000037941 */ /* 0x008fea0003800200 */
.L_x_36:
[----:B------:R-:W-:Y:S04]  /*11b0*/  BSSY.RECONVERGENT B4, `(.L_x_38) ;  /* 0x0000011000047945 */ /* 0x000fe80003800200 */
[----:B------:R-:W-:Y:S04]  /*11c0*/  BSSY.RELIABLE B3, `(.L_x_39) ;  /* 0x000000e000037945 */ /* 0x000fe80003800100 */
[----:B------:R-:W-:Y:S05]  /*11d0*/  @P3 BRA `(.L_x_40) ;  /* 0x0000000000243947 */ /* 0x000fea0003800000 */
[----:B-----5:R-:W3:Y:S01]  /*11e0*/  LDS R2, [UR8+0x34] ;  /* 0x00003408ff027984 */ /* 0x020ee20008000800 */
[----:B------:R-:W-:-:S05]  /*11f0*/  IMAD.MOV.U32 R3, RZ, RZ, 0x3f000000 ;  /* 0x3f000000ff037424 */ /* 0x000fca00078e00ff */
[----:B---3--:R-:W-:-:S05]  /*1200*/  LOP3.LUT R2, R2, 0xff000000, R3, 0xb8, !PT ;  /* 0xff00000002027812 */ /* 0x008fca00078eb803 */
[----:B------:R3:W-:Y:S01]  /*1210*/  STS [UR8+0x34], R2 ;  /* 0x00003402ff007988 */ /* 0x0007e20008000808 */
[----:B------:R-:W-:Y:S05]  /*1220*/  @P3 BRA `(.L_x_41) ;  /* 0x00000000001c3947 */ /* 0x000fea0003800000 */
[----:B---3--:R-:W3:Y:S01]  /*1230*/  LDS R2, [UR8+0x38] ;  /* 0x00003808ff027984 */ /* 0x008ee20008000800 */
[----:B------:R-:W-:-:S05]  /*1240*/  IMAD.MOV.U32 R3, RZ, RZ, 0x3f ;  /* 0x0000003fff037424 */ /* 0x000fca00078e00ff */
[----:B---3--:R-:W-:-:S05]  /*1250*/  LOP3.LUT R2, R2, 0xff, R3, 0xb8, !PT ;  /* 0x000000ff02027812 */ /* 0x008fca00078eb803 */
[----:B------:R3:W-:Y:S02]  /*1260*/  STS [UR8+0x38], R2 ;  /* 0x00003802ff007988 */ /* 0x0007e40008000808 */
.L_x_40:
[----:B------:R-:W-:Y:S05]  /*1270*/  @P3 BREAK.RELIABLE B3 ;  /* 0x0000000000033942 */ /* 0x000fea0003800100 */
[----:B------:R-:W-:Y:S05]  /*1280*/  @P3 BRA `(.L_x_42) ;  /* 0x00000000000c3947 */ /* 0x000fea0003800000 */
[----:B------:R2:W-:Y:S02]  /*1290*/  STS [UR8+0x20], R5 ;  /* 0x00002005ff007988 */ /* 0x0005e40008000808 */
.L_x_41:
[----:B------:R-:W-:Y:S05]  /*12a0*/  BSYNC.RELIABLE B3 ;  /* 0x0000000000037941 */ /* 0x000fea0003800100 */
.L_x_39:
[----:B------:R2:W-:Y:S02]  /*12b0*/  @!P3 STS [UR8+0x24], R4 ;  /* 0x00002404ff00b988 */ /* 0x0005e40008000808 */
.L_x_42:
[----:B------:R-:W-:Y:S05]  /*12c0*/  BSYNC.RECONVERGENT B4 ;  /* 0x0000000000047941 */ /* 0x000fea0003800200 */
.L_x_38:
[----:B------:R-:W-:Y:S05]  /*12d0*/  WARPSYNC.ALL ;  /* 0x0000000000007948 */ /* 0x000fea0003800000 */
[----:B------:R-:W-:Y:S01]  /*12e0*/  NOP ;  /* 0x0000000000007918 */ /* 0x000fe20000000000 */
[----:B------:R-:W-:Y:S04]  /*12f0*/  BSSY.RECONVERGENT B4, `(.L_x_43) ;  /* 0x000000e000047945 */ /* 0x000fe80003800200 */
[----:B------:R-:W-:Y:S05]  /*1300*/  @P3 BRA `(.L_x_44) ;  /* 0x0000000000303947 */ /* 0x000fea0003800000 */
[----:B------:R-:W2:Y:S02]  /*1310*/  LDS R3, [UR8+0x34] ;  /* 0x00003408ff037984 */ /* 0x000ea40008000800 */
[----:B--2---:R-:W2:Y:S02]  /*1320*/  LDC.64 R4, c[0x0][0x3b8] ;  /* 0x0000ee00ff047b82 */ /* 0x004ea40000000a00 */
[----:B---3-5:R-:W3:Y:S01]  /*1330*/  LDS R2, [UR8+0x1c] ;  /* 0x00001c08ff027984 */ /* 0x028ee20008000800 */
[C---:B--2---:R-:W-:Y:S01]  /*1340*/  SHF.L.U64.HI R5, R4.reuse, 0x1, R5 ;  /* 0x0000000104057819 */ /* 0x044fe20000010205 */
[----:B------:R-:W-:-:S03]  /*1350*/  IMAD.SHL.U32 R4, R4, 0x2, RZ ;  /* 0x0000000204047824 */ /* 0x000fc600078e00ff */
[--C-:B------:R-:W-:Y:S02]  /*1360*/  SHF.R.U32.HI R7, RZ, 0x4, R5.reuse ;  /* 0x00000004ff077819 */ /* 0x100fe40000011605 */
[----:B------:R-:W-:-:S05]  /*1370*/  SHF.R.U64 R4, R4, 0x4, R5 ;  /* 0x0000000404047819 */ /* 0x000fca0000001205 */
[----:B------:R2:W-:Y:S01]  /*1380*/  STS [UR8+0xc], R4 ;  /* 0x00000c04ff007988 */ /* 0x0005e20008000808 */
[----:B------:R-:W-:Y:S02]  /*1390*/  LOP3.LUT R3, R3, 0x7, RZ, 0xb8, !PT ;  /* 0x0000000703037812 */ /* 0x000fe400078eb8ff */
[----:B---3--:R-:W-:-:S03]  /*13a0*/  LOP3.LUT R2, R2, 0xf, R7, 0xb8, !PT ;  /* 0x0000000f02027812 */ /* 0x008fc600078eb807 */
[----:B------:R2:W-:Y:S04]  /*13b0*/  STS [UR8+0x34], R3 ;  /* 0x00003403ff007988 */ /* 0x0005e80008000808 */
[----:B------:R2:W-:Y:S02]  /*13c0*/  STS [UR8+0x1c], R2 ;  /* 0x00001c02ff007988 */ /* 0x0005e40008000808 */
.L_x_44:
[----:B------:R-:W-:Y:S05]  /*13d0*/  BSYNC.RECONVERGENT B4 ;  /* 0x0000000000047941 */ /* 0x000fea0003800200 */
.L_x_43:
[----:B------:R-:W-:Y:S04]  /*13e0*/  BSSY.RECONVERGENT B5, `(.L_x_45) ;  /* 0x000001a000057945 */ /* 0x000fe80003800200 */
[----:B------:R-:W-:Y:S04]  /*13f0*/  BSSY.RELIABLE B4, `(.L_x_46) ;  /* 0x0000015000047945 */ /* 0x000fe80003800100 */
[----:B------:R-:W-:Y:S05]  /*1400*/  @P3 BRA `(.L_x_47) ;  /* 0x0000000000203947 */ /* 0x000fea0003800000 */
[----:B--23-5:R-:W2:Y:S02]  /*1410*/  LDS R2, [UR8+0x34] ;  /* 0x00003408ff027984 */ /* 0x02cea40008000800 */
[----:B--2---:R-:W-:-:S05]  /*1420*/  LOP3.LUT R2, R2, 0x38, RZ, 0xb8, !PT ;  /* 0x0000003802027812 */ /* 0x004fca00078eb8ff */
[----:B------:R2:W-:Y:S01]  /*1430*/  STS [UR8+0x34], R2 ;  /* 0x00003402ff007988 */ /* 0x0005e20008000808 */
[----:B------:R-:W-:Y:S05]  /*1440*/  @P3 BRA `(.L_x_48) ;  /* 0x0000000000203947 */ /* 0x000fea0003800000 */
[----:B--2---:R-:W2:Y:S01]  /*1450*/  LDS R2, [UR8+0x8] ;  /* 0x00000808ff027984 */ /* 0x004ea20008000800 */
[----:B------:R-:W-:-:S05]  /*1460*/  IMAD.MOV.U32 R3, RZ, RZ, 0x780 ;  /* 0x00000780ff037424 */ /* 0x000fca00078e00ff */
[----:B--2---:R-:W-:-:S05]  /*1470*/  LOP3.LUT R2, R2, 0x300, R3, 0xd8, !PT ;  /* 0x0000030002027812 */ /* 0x004fca00078ed803 */
[----:B------:R2:W-:Y:S02]  /*1480*/  STS [UR8+0x8], R2 ;  /* 0x00000802ff007988 */ /* 0x0005e40008000808 */
.L_x_47:
[----:B------:R-:W-:Y:S05]  /*1490*/  @P3 BRA `(.L_x_49) ;  /* 0x0000000000283947 */ /* 0x000fea0003800000 */
[----:B--23-5:R-:W2:Y:S02]  /*14a0*/  LDS R2, [UR8+0x8] ;  /* 0x00000808ff027984 */ /* 0x02cea40008000800 */
[----:B--2---:R-:W-:-:S05]  /*14b0*/  LOP3.LUT R2, R2, 0x1800, RZ, 0xb8, !PT ;  /* 0x0000180002027812 */ /* 0x004fca00078eb8ff */
[----:B------:R3:W-:Y:S02]  /*14c0*/  STS [UR8+0x8], R2 ;  /* 0x00000802ff007988 */ /* 0x0007e40008000808 */
.L_x_48:
[----:B------:R-:W-:Y:S05]  /*14d0*/  @P3 BREAK.RELIABLE B4 ;  /* 0x0000000000043942 */ /* 0x000fea0003800100 */
[----:B------:R-:W-:Y:S05]  /*14e0*/  @P3 BRA `(.L_x_50) ;  /* 0x0000000000243947 */ /* 0x000fea0003800000 */
[----:B--23--:R-:W2:Y:S01]  /*14f0*/  LDS R2, [UR8+0x8] ;  /* 0x00000808ff027984 */ /* 0x00cea20008000800 */
[----:B------:R-:W-:-:S05]  /*1500*/  IMAD.MOV.U32 R3, RZ, RZ, 0x6000 ;  /* 0x00006000ff037424 */ /* 0x000fca00078e00ff */
[----:B--2---:R-:W-:-:S04]  /*1510*/  LOP3.LUT R2, R2, 0x6000, R3, 0xd8, !PT ;  /* 0x0000600002027812 */ /* 0x004fc800078ed803 */
[----:B------:R-:W-:-:S05]  /*1520*/  LOP3.LUT R2, R2, 0x400000, RZ, 0xb8, !PT ;  /* 0x0040000002027812 */ /* 0x000fca00078eb8ff */
[----:B------:R2:W-:Y:S02]  /*1530*/  STS [UR8+0x8], R2 ;  /* 0x00000802ff007988 */ /* 0x0005e40008000808 */
.L_x_49:
[----:B------:R-:W-:Y:S05]  /*1540*/  BSYNC.RELIABLE B4 ;  /* 0x0000000000047941 */ /* 0x000fea0003800100 */
.L_x_46:
[----:B--23-5:R-:W2:Y:S02]  /*1550*/  @!P3 LDS R2, [UR8+0x8] ;  /* 0x00000808ff02b984 */ /* 0x02cea40008000800 */
[----:B--2---:R-:W-:-:S05]  /*1560*/  @!P3 LOP3.LUT R2, R2, 0x8000, RZ, 0xb8, !PT ;  /* 0x000080000202b812 */ /* 0x004fca00078eb8ff */
[----:B------:R5:W-:Y:S02]  /*1570*/  @!P3 STS [UR8+0x8], R2 ;  /* 0x00000802ff00b988 */ /* 0x000be40008000808 */
.L_x_50:
[----:B------:R-:W-:Y:S05]  /*1580*/  BSYNC.RECONVERGENT B5 ;  /* 0x0000000000057941 */ /* 0x000fea0003800200 */
.L_x_45:
[----:B------:R-:W-:Y:S05]  /*1590*/  WARPSYNC.ALL ;  /* 0x0000000000007948 */ /* 0x000fea0003800000 */
[----:B------:R-:W-:Y:S01]  /*15a0*/  NOP ;  /* 0x0000000000007918 */ /* 0x000fe20000000000 */
[----:B------:R-:W-:-:S04]  /*15b0*/  UIADD3 UR4, UPT, UPT, UR4, 0x100, URZ ;  /* 0x0000010004047890 */ /* 0x000fc8000fffe0ff */
[----:B------:R-:W-:-:S04]  /*15c0*/  UIADD3 UR20, UP0, UPT, UR4, UR20, URZ ;  /* 0x0000001404147290 */ /* 0x000fc8000ff1e0ff */
[----:B------:R-:W-:Y:S01]  /*15d0*/  ULEA.HI.X.SX32 UR21, UR4, UR21, 0x1, UP0 ;  /* 0x0000001504157291 */ /* 0x000fe200080f0eff */
[----:B------:R-:W-:Y:S11]  /*15e0*/  @P0 BRA `(.L_x_51) ;  /* 0x0000000000300947 */ /* 0x000ff60003800000 */
[----:B--23-5:R-:W2:Y:S01]  /*15f0*/  S2R R2, SR_LANEID ;  /* 0x0000000000027919 */ /* 0x02cea20000000000 */
[----:B------:R-:W-:Y:S05]  /*1600*/  WARPSYNC.ALL ;  /* 0x0000000000007948 */ /* 0x000fea0003800000 */
[----:B------:R-:W-:Y:S01]  /*1610*/  NOP ;  /* 0x0000000000007918 */ /* 0x000fe20000000000 */
[----:B--2---:R-:W-:-:S05]  /*1620*/  IMAD.SHL.U32 R4, R2, 0x4, RZ ;  /* 0x0000000402047824 */ /* 0x004fca00078e00ff */
[----:B------:R-:W2:Y:S01]  /*1630*/  LDS R5, [R4+UR8] ;  /* 0x0000000804057984 */ /* 0x000ea20008000800 */
[----:B------:R-:W-:-:S05]  /*1640*/  IADD3 R2, P1, PT, R4, UR20, RZ ;  /* 0x0000001404027c10 */ /* 0x000fca000ff3e0ff */
[----:B------:R-:W-:-:S05]  /*1650*/  IMAD.X R3, RZ, RZ, UR21, P1 ;  /* 0x00000015ff037e24 */ /* 0x000fca00088e06ff */
[----:B--2---:R2:W3:Y:S01]  /*1660*/  ATOMG.E.EXCH.STRONG.GPU PT, RZ, [R2], R5 ;  /* 0x0000000502ff73a8 */ /* 0x0044e200041ee100 */
[----:B------:R-:W-:-:S04]  /*1670*/  DEPBAR {5,4,3,2,1,0} ;  /* 0x0000003f0000791a */ /* 0x000fc80000000000 */
[----:B------:R-:W5:Y:S02]  /*1680*/  CCTL.E.C.LDCU.IV.DEEP [UR20] ;  /* 0x0000000014007540 */ /* 0x000f640009c08000 */
[----:B-----5:R2:W-:Y:S01]  /*1690*/  UTMACCTL.IV [UR20] ;  /* 0x00000000140079b9 */ /* 0x0205e20008000000 */
[----:B------:R-:W-:Y:S01]  /*16a0*/  NOP ;  /* 0x0000000000007918 */ /* 0x000fe20000000000 */
.L_x_51:
[----:B------:R-:W-:Y:S05]  /*16b0*/  @P0 BRA `(.L_x_52) ;  /* 0x00000000000c0947 */ /* 0x000fea0003800000 */
[----:B------:R0:W-:Y:S01]  /*16c0*/  UTMACMDFLUSH ;  /* 0x00000000000079b7 */ /* 0x0001e20000000000 */
[----:B------:R-:W-:Y:S05]  /*16d0*/  @P0 BRA `(.L_x_52) ;  /* 0x0000000000040947 */ /* 0x000fea0003800000 */
[----:B------:R-:W-:-:S04]  /*16e0*/  DEPBAR.LE SB0, 0x0 ;  /* 0x000080000000791a */ /* 0x000fc80000000000 */
.L_x_52:
[----:B------:R-:W-:Y:S05]  /*16f0*/  WARPSYNC.ALL ;  /* 0x0000000000007948 */ /* 0x000fea0003800000 */
[----:B------:R-:W-:Y:S01]  /*1700*/  NOP ;  /* 0x0000000000007918 */ /* 0x000fe20000000000 */
[----:B---3--:R-:W-:Y:S01]  /*1710*/  BAR.SYNC.DEFER_BLOCKING 0x0 ;  /* 0x0000000000007b1d */ /* 0x008fe20000010000 */
[----:B--2--5:R-:W-:Y:S01]  /*1720*/  SHF.R.U32.HI R2, RZ, 0x5, R0 ;  /* 0x00000005ff027819 */ /* 0x024fe20000011600 */
[----:B------:R-:W-:Y:S01]  /*1730*/  UIADD3 UR12, UPT, UPT, UR8, 0xa010, URZ ;  /* 0x0000a010080c7890 */ /* 0x000fe2000fffe0ff */
[----:B------:R-:W-:Y:S01]  /*1740*/  ISETP.GE.AND P0, PT, R13, 0x1, PT ;  /* 0x000000010d00780c */ /* 0x000fe20003f06270 */
[----:B------:R-:W-:Y:S01]  /*1750*/  USHF.L.U32 UR15, UR7, 0x6, URZ ;  /* 0x00000006070f7899 */ /* 0x000fe200080006ff */
[----:B------:R-:W-:Y:S01]  /*1760*/  R2UR UR22, R2 ;  /* 0x00000000021672ca */ /* 0x000fe200000e0000 */
[----:B------:R-:W-:Y:S01]  /*1770*/  VOTEU.ALL UP0, P3 ;  /* 0x0000000000ff7886 */ /* 0x000fe20001800000 */
[----:B------:R-:W-:Y:S01]  /*1780*/  UMOV UR4, 0x1 ;  /* 0x0000000100047882 */ /* 0x000fe20000000000 */
[----:B------:R-:W-:Y:S01]  /*1790*/  VOTEU.ALL UP1, P3 ;  /* 0x0000000000ff7886 */ /* 0x000fe20001820000 */
[----:B------:R-:W-:Y:S01]  /*17a0*/  USHF.L.U32 UR19, UR19, 0x8, URZ ;  /* 0x0000000813137899 */ /* 0x000fe200080006ff */
[----:B------:R-:W-:Y:S01]  /*17b0*/  BSSY.RECONVERGENT B5, `(.L_x_53) ;  /* 0x0000018000057945 */ /* 0x000fe20003800200 */
[----:B------:R-:W-:-:S04]  /*17c0*/  @!UP0 UIADD3 UR10, UPT, UPT, -UR4, 0x100000, URZ ;  /* 0x00100000040a8890 */ /* 0x000fc8000fffe1ff */
[----:B------:R-:W-:Y:S02]  /*17d0*/  @!UP0 USHF.L.U32 UR11, UR10, 0xb, URZ ;  /* 0x0000000b0a0b8899 */ /* 0x000fe400080006ff */
[----:B------:R-:W-:Y:S02]  /*17e0*/  @!UP0 USHF.L.U32 UR10, UR10, 0x1, URZ ;  /* 0x000000010a0a8899 */ /* 0x000fe400080006ff */
[----:B------:R-:W-:-:S04]  /*17f0*/  @!UP0 UIADD3 UR4, UPT, UPT, -UR4, 0x100000, URZ ;  /* 0x0010000004048890 */ /* 0x000fc8000fffe1ff */
[----:B------:R-:W-:Y:S02]  /*1800*/  @!UP0 USHF.L.U32 UR5, UR4, 0xb, URZ ;  /* 0x0000000b04058899 */ /* 0x000fe400080006ff */
[----:B------:R-:W-:Y:S01]  /*1810*/  @!UP0 USHF.L.U32 UR4, UR4, 0x1, URZ ;  /* 0x0000000104048899 */ /* 0x000fe200080006ff */
[----:B------:R-:W-:Y:S01]  /*1820*/  VOTEU.ALL UP0, P3 ;  /* 0x0000000000ff7886 */ /* 0x000fe20001800000 */
[----:B------:R-:W2:Y:S04]  /*1830*/  FENCE.VIEW.ASYNC.S ;  /* 0x00000000000073c6 */ /* 0x000ea80000000000 */
[----:B--2---:R2:W3:Y:S06]  /*1840*/  @!UP0 SYNCS.EXCH.64 URZ, [UR8+0xa000], UR10 ;  /* 0x00a0000a08ff85b2 */ /* 0x0044ec0008000100 */
[----:B------:R2:W3:Y:S02]  /*1850*/  @!UP1 SYNCS.EXCH.64 URZ, [UR8+0xa010], UR4 ;  /* 0x00a0100408ff95b2 */ /* 0x0004e40008000100 */
[----:B---3--:R-:W-:Y:S06]  /*1860*/  BAR.SYNC.DEFER_BLOCKING 0x0 ;  /* 0x0000000000007b1d */ /* 0x008fec0000010000 */
[----:B------:R-:W-:Y:S05]  /*1870*/  @P3 BRA `(.L_x_54) ;  /* 0x00000000002c3947 */ /* 0x000fea0003800000 */
[----:B--2---:R-:W-:Y:S02]  /*1880*/  UMOV UR4, 0x1 ;  /* 0x0000000100047882 */ /* 0x004fe40000000000 */
[----:B------:R-:W-:-:S04]  /*1890*/  UIADD3 UR10, UPT, UPT, -UR4, 0x100000, URZ ;  /* 0x00100000040a7890 */ /* 0x000fc8000fffe1ff */
[----:B------:R-:W-:Y:S02]  /*18a0*/  USHF.L.U32 UR11, UR10, 0xb, URZ ;  /* 0x0000000b0a0b7899 */ /* 0x000fe400080006ff */
[----:B------:R-:W-:Y:S02]  /*18b0*/  USHF.L.U32 UR10, UR10, 0x1, URZ ;  /* 0x000000010a0a7899 */ /* 0x000fe400080006ff */
[----:B------:R-:W-:-:S04]  /*18c0*/  UIADD3 UR4, UPT, UPT, -UR4, 0x100000, URZ ;  /* 0x0010000004047890 */ /* 0x000fc8000fffe1ff */
[----:B------:R-:W-:Y:S02]  /*18d0*/  USHF.L.U32 UR5, UR4, 0xb, URZ ;  /* 0x0000000b04057899 */ /* 0x000fe400080006ff */
[----:B------:R-:W-:Y:S01]  /*18e0*/  USHF.L.U32 UR4, UR4, 0x1, URZ ;  /* 0x0000000104047899 */ /* 0x000fe200080006ff */
[----:B------:R-:W2:Y:S03]  /*18f0*/  FENCE.VIEW.ASYNC.S ;  /* 0x00000000000073c6 */ /* 0x000ea60000000000 */
[----:B--2---:R3:W5:Y:S08]  /*1900*/  SYNCS.EXCH.64 URZ, [UR8+0xa008], UR10 ;  /* 0x00a0080a08ff75b2 */ /* 0x0047700008000100 */
[----:B------:R3:W2:Y:S02]  /*1910*/  SYNCS.EXCH.64 URZ, [UR8+0xa018], UR4 ;  /* 0x00a0180408ff75b2 */ /* 0x0006a40008000100 */
[----:B---3--:R-:W-:Y:S01]  /*1920*/  NOP ;  /* 0x0000000000007918 */ /* 0x008fe20000000000 */
.L_x_54:
[----:B--2---:R-:W-:Y:S05]  /*1930*/  BSYNC.RECONVERGENT B5 ;  /* 0x0000000000057941 */ /* 0x004fea0003800200 */
.L_x_53:
[----:B------:R-:W-:Y:S05]  /*1940*/  @!P0 BRA `(.L_x_55) ;  /* 0x0000000800188947 */ /* 0x000fea0003800000 */
[----:B-----5:R-:W-:Y:S01]  /*1950*/  BAR.SYNC.DEFER_BLOCKING 0x0 ;  /* 0x0000000000007b1d */ /* 0x020fe20000010000 */
[----:B------:R-:W-:Y:S01]  /*1960*/  ELECT P1, URZ, PT ;  /* 0x0000000000ff782f */ /* 0x000fe20003820000 */
[----:B------:R-:W-:Y:S01]  /*1970*/  @!P3 IMAD.MOV.U32 R2, RZ, RZ, 0x5000 ;  /* 0x00005000ff02b424 */ /* 0x000fe200078e00ff */
[----:B------:R-:W-:Y:S02]  /*1980*/  UIADD3 UR4, UPT, UPT, UR8, 0x8000, URZ ;  /* 0x0000800008047890 */ /* 0x000fe4000fffe0ff */
[----:B------:R-:W-:Y:S01]  /*1990*/  ISETP.LT.U32.AND P1, PT, R10, 0x20, P1 ;  /* 0x000000200a00780c */ /* 0x000fe20000f21070 */
[----:B------:R-:W-:Y:S01]  /*19a0*/  UMOV UR7, UR15 ;  /* 0x0000000f00077c82 */ /* 0x000fe20008000000 */
[----:B------:R-:W-:Y:S01]  /*19b0*/  ELECT P0, URZ, PT ;  /* 0x0000000000ff782f */ /* 0x000fe20003800000 */
[----:B------:R-:W-:-:S03]  /*19c0*/  UMOV UR11, UR19 ;  /* 0x00000013000b7c82 */ /* 0x000fc60008000000 */
[----:B------:R-:W-:-:S07]  /*19d0*/  ISETP.LT.U32.AND P0, PT, R10, 0x20, P0 ;  /* 0x000000200a00780c */ /* 0x000fce0000701070 */
[----:B------:R-:W-:Y:S01]  /*19e0*/  VOTEU.ANY UP0, P1 ;  /* 0x0000000000ff7886 */ /* 0x000fe20000800100 */
[----:B------:R-:W-:-:S04]  /*19f0*/  VOTEU.ANY UP2, P1 ;  /* 0x0000000000ff7886 */ /* 0x000fc80000840100 */
[----:B------:R-:W-:Y:S02]  /*1a00*/  @UP0 UIADD3 UR5, UPT, UPT, UR8, 0xa000, URZ ;  /* 0x0000a00008050890 */ /* 0x000fe4000fffe0ff */
[----:B------:R2:W-:Y:S01]  /*1a10*/  @!P3 SYNCS.ARRIVE.TRANS64 RZ, [UR8+0xa000], R2 ;  /* 0x00a00002ffffb9a7 */ /* 0x0005e20008000008 */
[----:B------:R-:W-:Y:S01]  /*1a20*/  @UP0 UMOV UR6, URZ ;  /* 0x000000ff00060c82 */ /* 0x000fe20008000000 */
[----:B------:R-:W-:Y:S01]  /*1a30*/  BAR.SYNC.DEFER_BLOCKING 0x0 ;  /* 0x0000000000007b1d */ /* 0x000fe20000010000 */
[----:B------:R-:W-:-:S05]  /*1a40*/  UISETP.NE.U32.AND UP0, UPT, UR22, URZ, UPT ;  /* 0x000000ff1600728c */ /* 0x000fca000bf05070 */
[----:B------:R-:W-:Y:S01]  /*1a50*/  VOTEU.ANY UP1, P0 ;  /* 0x0000000000ff7886 */ /* 0x000fe20000020100 */
[----:B------:R-:W-:-:S04]  /*1a60*/  VOTEU.ANY UP3, P0 ;  /* 0x0000000000ff7886 */ /* 0x000fc80000060100 */
[----:B------:R-:W-:Y:S01]  /*1a70*/  @UP1 UIADD3 UR9, UPT, UPT, UR8, 0xa000, URZ ;  /* 0x0000a00008091890 */ /* 0x000fe2000fffe0ff */
[----:B------:R-:W-:Y:S01]  /*1a80*/  @UP1 UMOV UR10, URZ ;  /* 0x000000ff000a1c82 */ /* 0x000fe20008000000 */
[----:B------:R2:W-:Y:S01]  /*1a90*/  @UP2 UTMALDG.2D [UR4], [UR24] ;  /* 0x00000004180025b4 */ /* 0x0005e20008008000 */
[----:B------:R3:W-:Y:S06]  /*1aa0*/  MEMBAR.ALL.CTA ;  /* 0x0000000000007992 */ /* 0x0007ec0000008000 */
[----:B---3--:R-:W3:Y:S02]  /*1ab0*/  FENCE.VIEW.ASYNC.S ;  /* 0x00000000000073c6 */ /* 0x008ee40000000000 */
[----:B---3--:R-:W-:Y:S06]  /*1ac0*/  BAR.SYNC.DEFER_BLOCKING 0x0 ;  /* 0x0000000000007b1d */ /* 0x008fec0000010000 */
[----:B------:R2:W-:Y:S02]  /*1ad0*/  @UP3 UTMALDG.2D [UR8], [UR26] ;  /* 0x000000081a0035b4 */ /* 0x0005e40008008000 */
[----:B------:R-:W-:Y:S06]  /*1ae0*/  BAR.SYNC.DEFER_BLOCKING 0x0 ;  /* 0x0000000000007b1d */ /* 0x000fec0000010000 */
[----:B------:R-:W3:Y:S02]  /*1af0*/  SYNCS.PHASECHK.TRANS64.TRYWAIT P0, [UR8+0xa000], RZ ;  /* 0x00a000ffff0075a7 */ /* 0x000ee40008001108 */
[----:B--23--:R-:W-:Y:S05]  /*1b00*/  @!P0 BRA `(.L_x_56) ;  /* 0x0000001000488947 */ /* 0x00cfea0003800000 */
.L_x_70:
[----:B------:R-:W-:Y:S05]  /*1b10*/  BRA.U UP0, `(.L_x_57) ;  /* 0x00000001004c7547 */ /* 0x000fea000b800000 */
[----:B------:R-:W-:Y:S02]  /*1b20*/  USHF.R.U32.HI UR4, URZ, 0x4, UR4 ;  /* 0x00000004ff047899 */ /* 0x000fe40008011604 */
[----:B------:R-:W-:Y:S02]  /*1b30*/  USHF.R.U32.HI UR6, URZ, 0x4, UR8 ;  /* 0x00000004ff067899 */ /* 0x000fe40008011608 */
[----:B------:R-:W-:Y:S02]  /*1b40*/  USGXT.U32 UR4, UR4, 0xe ;  /* 0x0000000e0404789a */ /* 0x000fe40008000000 */
[----:B------:R-:W-:Y:S01]  /*1b50*/  USGXT.U32 UR6, UR6, 0xe ;  /* 0x0000000e0606789a */ /* 0x000fe20008000000 */
[----:B------:R-:W-:Y:S01]  /*1b60*/  UMOV UR10, 0xfffffffe ;  /* 0xfffffffe000a7882 */ /* 0x000fe20000000000 */
[----:B------:R-:W-:Y:S01]  /*1b70*/  UMOV UR11, 0x7fffbfdf ;  /* 0x7fffbfdf000b7882 */ /* 0x000fe20000000000 */
[----:B------:R-:W-:Y:S01]  /*1b80*/  UMOV UR5, URZ ;  /* 0x000000ff00057c82 */ /* 0x000fe20008000000 */
[----:B------:R-:W-:Y:S01]  /*1b90*/  UMOV UR7, URZ ;  /* 0x000000ff00077c82 */ /* 0x000fe20008000000 */
[----:B------:R-:W-:-:S02]  /*1ba0*/  UIADD3.64 UR16, UPT, UPT, UR4, -UR10, URZ ;  /* 0x8000000a04107297 */ /* 0x000fc4000fffe0ff */
[----:B------:R-:W-:Y:S01]  /*1bb0*/  UIADD3.64 UR10, UPT, UPT, UR6, -UR10, URZ ;  /* 0x8000000a060a7297 */ /* 0x000fe2000fffe0ff */
[----:B------:R-:W-:Y:S01]  /*1bc0*/  UMOV UR28, 0x0 ;  /* 0x00000000001c7882 */ /* 0x000fe20000000000 */
[----:B------:R-:W-:Y:S01]  /*1bd0*/  UMOV UR29, 0x4400010 ;  /* 0x04400010001d7882 */ /* 0x000fe20000000000 */
[----:B------:R-:W-:Y:S01]  /*1be0*/  UMOV UR5, 0x80004020 ;  /* 0x8000402000057882 */ /* 0x000fe20000000000 */
[----:B------:R-:W-:Y:S01]  /*1bf0*/  UMOV UR7, 0x80004020 ;  /* 0x8000402000077882 */ /* 0x000fe20000000000 */
[----:B------:R-:W-:Y:S01]  /*1c00*/  UMOV UR30, 0x0 ;  /* 0x00000000001e7882 */ /* 0x000fe20000000000 */
[----:B------:R-:W-:Y:S01]  /*1c10*/  UMOV UR31, 0x4400010 ;  /* 0x04400010001f7882 */ /* 0x000fe20000000000 */
[----:B------:R2:W-:Y:S02]  /*1c20*/  UTCHMMA gdesc[UR4], gdesc[UR6], tmem[UR23], tmem[UR28], idesc[UR29], !UPT ;  /* 0x00ff1c06040075ea */ /* 0x0005e4000f800017 */
[----:B------:R2:W-:Y:S01]  /*1c30*/  UTCHMMA gdesc[UR16], gdesc[UR10], tmem[UR23], tmem[UR30], idesc[UR31], UPT ;  /* 0x00ff1e0a100075ea */ /* 0x0005e2000b800017 */
[----:B------:R-:W-:-:S02]  /*1c40*/  NOP ;  /* 0x0000000000007918 */ /* 0x000fc40000000000 */
.L_x_57:
[----:B------:R-:W-:Y:S01]  /*1c50*/  ELECT P0, URZ, PT ;  /* 0x0000000000ff782f */ /* 0x000fe20003800000 */
[----:B--2---:R-:W-:Y:S01]  /*1c60*/  UMOV UR4, UR12 ;  /* 0x0000000c00047c82 */ /* 0x004fe20008000000 */
[----:B------:R-:W-:Y:S02]  /*1c70*/  UMOV UR5, URZ ;  /* 0x000000ff00057c82 */ /* 0x000fe40008000000 */
[----:B------:R-:W-:-:S13]  /*1c80*/  ISETP.LT.U32.AND P0, PT, R10, 0x20, P0 ;  /* 0x000000200a00780c */ /* 0x000fda0000701070 */
[----:B------:R-:W-:Y:S01]  /*1c90*/  VOTEU.ANY UP0, P0 ;  /* 0x0000000000ff7886 */ /* 0x000fe20000000100 */
[----:B------:R-:W-:Y:S01]  /*1ca0*/  VOTEU.ANY UP1, P0 ;  /* 0x0000000000ff7886 */ /* 0x000fe20000020100 */
[----:B------:R-:W-:-:S03]  /*1cb0*/  ISETP.GE.U32.AND P0, PT, R13, 0x21, PT ;  /* 0x000000210d00780c */ /* 0x000fc60003f06070 */
[----:B------:R-:W-:Y:S02]  /*1cc0*/  @UP0 UMOV UR4, UR4 ;  /* 0x0000000400040c82 */ /* 0x000fe40008000000 */
[----:B------:R2:W-:Y:S01]  /*1cd0*/  @UP1 UTCBAR [UR4], URZ ;  /* 0x000000ff040013e9 */ /* 0x0005e200080000ff */
[----:B------:R-:W-:Y:S06]  /*1ce0*/  BAR.SYNC.DEFER_BLOCKING 0x0 ;  /* 0x0000000000007b1d */ /* 0x000fec0000010000 */
[----:B------:R-:W3:Y:S02]  /*1cf0*/  SYNCS.PHASECHK.TRANS64.TRYWAIT P1, [UR8+0xa010], RZ ;  /* 0x00a010ffff0075a7 */ /* 0x000ee40008021108 */
[----:B--23--:R-:W-:Y:S05]  /*1d00*/  @!P1 BRA `(.L_x_58) ;  /* 0x0000000c00d49947 */ /* 0x00cfea0003800000 */
.L_x_71:
[----:B------:R-:W-:Y:S01]  /*1d10*/  UMOV UR4, URZ ;  /* 0x000000ff00047c82 */ /* 0x000fe20008000000 */
[----:B------:R-:W-:Y:S05]  /*1d20*/  @!P0 BRA `(.L_x_55) ;  /* 0x0000000400208947 */ /* 0x000fea0003800000 */
[----:B------:R-:W2:Y:S01]  /*1d30*/  LDCU UR29, c[0x0][0x3a0] ;  /* 0x00007400ff1d77ac */ /* 0x000ea20008000800 */
[----:B------:R-:W-:Y:S01]  /*1d40*/  UMOV UR9, 0x1 ;  /* 0x0000000100097882 */ /* 0x000fe20000000000 */
[----:B------:R-:W-:-:S05]  /*1d50*/  UMOV UR14, 0x20 ;  /* 0x00000020000e7882 */ /* 0x000fca0000000000 */
.L_x_62:
[----:B------:R-:W-:Y:S01]  /*1d60*/  BAR.SYNC.DEFER_BLOCKING 0x0 ;  /* 0x0000000000007b1d */ /* 0x000fe20000010000 */
[----:B------:R-:W-:Y:S01]  /*1d70*/  ULEA UR28, UR9, UR8, 0x3 ;  /* 0x00000008091c7291 */ /* 0x000fe2000f8e18ff */
[----:B------:R-:W-:Y:S01]  /*1d80*/  @!P3 IMAD.MOV.U32 R2, RZ, RZ, 0x5000 ;  /* 0x00005000ff02b424 */ /* 0x000fe200078e00ff */
[----:B------:R-:W-:Y:S01]  /*1d90*/  ELECT P1, URZ, PT ;  /* 0x0000000000ff782f */ /* 0x000fe20003820000 */
[----:B------:R-:W-:-:S03]  /*1da0*/  ULEA UR12, UR9, UR8, 0xc ;  /* 0x00000008090c7291 */ /* 0x000fc6000f8e60ff */
[----:B------:R-:W-:Y:S02]  /*1db0*/  ISETP.LT.U32.AND P1, PT, R10, 0x20, P1 ;  /* 0x000000200a00780c */ /* 0x000fe40000f21070 */
[----:B------:R-:W-:Y:S01]  /*1dc0*/  ELECT P0, URZ, PT ;  /* 0x0000000000ff782f */ /* 0x000fe20003800000 */
[----:B------:R-:W-:-:S03]  /*1dd0*/  UIADD3 UR12, UPT, UPT, UR12, 0x8000, URZ ;  /* 0x000080000c0c7890 */ /* 0x000fc6000fffe0ff */
[----:B------:R-:W-:Y:S01]  /*1de0*/  ISETP.LT.U32.AND P0, PT, R10, 0x20, P0 ;  /* 0x000000200a00780c */ /* 0x000fe20000701070 */
[----:B------:R-:W-:Y:S01]  /*1df0*/  ULEA UR16, UR9, UR8, 0xe ;  /* 0x0000000809107291 */ /* 0x000fe2000f8e70ff */
[----:B------:R-:W-:Y:S01]  /*1e00*/  UMOV UR18, UR14 ;  /* 0x0000000e00127c82 */ /* 0x000fe20008000000 */
[----:B------:R-:W-:-:S04]  /*1e10*/  USHF.L.U32 UR5, UR4, 0x1f, URZ ;  /* 0x0000001f04057899 */ /* 0x000fc800080006ff */
[----:B------:R-:W-:Y:S01]  /*1e20*/  VOTEU.ANY UP0, P1 ;  /* 0x0000000000ff7886 */ /* 0x000fe20000800100 */
[----:B------:R3:W-:Y:S04]  /*1e30*/  @!P3 SYNCS.ARRIVE.TRANS64 RZ, [UR28+0xa000], R2 ;  /* 0x00a00002ffffb9a7 */ /* 0x0007e8000800001c */
[----:B------:R-:W-:Y:S01]  /*1e40*/  @UP0 UIADD3 UR13, UPT, UPT, UR28, 0xa000, URZ ;  /* 0x0000a0001c0d0890 */ /* 0x000fe2000fffe0ff */
[----:B------:R-:W-:Y:S01]  /*1e50*/  VOTEU.ANY UP0, P1 ;  /* 0x0000000000ff7886 */ /* 0x000fe20000800100 */
[----:B------:R-:W-:Y:S01]  /*1e60*/  BAR.SYNC.DEFER_BLOCKING 0x0 ;  /* 0x0000000000007b1d */ /* 0x000fe20000010000 */
[----:B---3--:R-:W-:-:S05]  /*1e70*/  IMAD.U32 R2, RZ, RZ, UR5 ;  /* 0x00000005ff027e24 */ /* 0x008fca000f8e00ff */
[----:B------:R-:W-:-:S05]  /*1e80*/  VOTEU.ANY UP1, P0 ;  /* 0x0000000000ff7886 */ /* 0x000fca0000020100 */
[----:B------:R-:W-:Y:S01]  /*1e90*/  @UP1 UIADD3 UR17, UPT, UPT, UR28, 0xa000, URZ ;  /* 0x0000a0001c111890 */ /* 0x000fe2000fffe0ff */
[----:B------:R-:W-:Y:S01]  /*1ea0*/  VOTEU.ANY UP1, P0 ;  /* 0x0000000000ff7886 */ /* 0x000fe20000020100 */
[----:B------:R3:W-:Y:S01]  /*1eb0*/  @UP0 UTMALDG.2D [UR12], [UR24] ;  /* 0x0000000c180005b4 */ /* 0x0007e20008008000 */
[----:B------:R-:W-:Y:S01]  /*1ec0*/  UISETP.NE.U32.AND UP0, UPT, UR22, URZ, UPT ;  /* 0x000000ff1600728c */ /* 0x000fe2000bf05070 */
[----:B------:R5:W-:Y:S06]  /*1ed0*/  MEMBAR.ALL.CTA ;  /* 0x0000000000007992 */ /* 0x000bec0000008000 */
[----:B-----5:R-:W5:Y:S02]  /*1ee0*/  FENCE.VIEW.ASYNC.S ;  /* 0x00000000000073c6 */ /* 0x020f640000000000 */
[----:B-----5:R-:W-:Y:S06]  /*1ef0*/  BAR.SYNC.DEFER_BLOCKING 0x0 ;  /* 0x0000000000007b1d */ /* 0x020fec0000010000 */
[----:B------:R3:W-:Y:S02]  /*1f00*/  @UP1 UTMALDG.2D [UR16], [UR26] ;  /* 0x000000101a0015b4 */ /* 0x0007e40008008000 */
[----:B------:R-:W-:Y:S06]  /*1f10*/  BAR.SYNC.DEFER_BLOCKING 0x0 ;  /* 0x0000000000007b1d */ /* 0x000fec0000010000 */
[----:B------:R-:W5:Y:S02]  /*1f20*/  SYNCS.PHASECHK.TRANS64.TRYWAIT P0, [UR28+0xa000], R2 ;  /* 0x00a00002ff0075a7 */ /* 0x000f64000800111c */
[----:B---3-5:R-:W-:Y:S05]  /*1f30*/  @!P0 BRA `(.L_x_59) ;  /* 0x0000000c00548947 */ /* 0x028fea0003800000 */
.L_x_72:
[----:B------:R-:W-:Y:S05]  /*1f40*/  BRA.U UP0, `(.L_x_60) ;  /* 0x00000001004c7547 */ /* 0x000fea000b800000 */
[----:B------:R-:W-:Y:S02]  /*1f50*/  USHF.R.U32.HI UR10, URZ, 0x4, UR12 ;  /* 0x00000004ff0a7899 */ /* 0x000fe4000801160c */
[----:B------:R-:W-:Y:S02]  /*1f60*/  USHF.R.U32.HI UR12, URZ, 0x4, UR16 ;  /* 0x00000004ff0c7899 */ /* 0x000fe40008011610 */
[----:B------:R-:W-:Y:S02]  /*1f70*/  USGXT.U32 UR10, UR10, 0xe ;  /* 0x0000000e0a0a789a */ /* 0x000fe40008000000 */
[----:B------:R-:W-:Y:S02]  /*1f80*/  USGXT.U32 UR12, UR12, 0xe ;  /* 0x0000000e0c0c789a */ /* 0x000fe40008000000 */
[----:B------:R-:W-:Y:S02]  /*1f90*/  UIADD3 UR16, UP0, UPT, UR10, 0x2, URZ ;  /* 0x000000020a107890 */ /* 0x000fe4000ff1e0ff */
[----:B------:R-:W-:Y:S01]  /*1fa0*/  UIADD3 UR30, UP1, UPT, UR12, 0x2, URZ ;  /* 0x000000020c1e7890 */ /* 0x000fe2000ff3e0ff */
[----:B------:R-:W-:Y:S01]  /*1fb0*/  UMOV UR5, URZ ;  /* 0x000000ff00057c82 */ /* 0x000fe20008000000 */
[----:B------:R-:W-:Y:S01]  /*1fc0*/  UMOV UR6, URZ ;  /* 0x000000ff00067c82 */ /* 0x000fe20008000000 */
[----:B------:R-:W-:-:S02]  /*1fd0*/  UIADD3.X UR17, UPT, UPT, UR5, -0x7fffbfe0, URZ, UP0, !UPT ;  /* 0x8000402005117890 */ /* 0x000fc400087fe4ff */
[----:B------:R-:W-:Y:S01]  /*1fe0*/  UIADD3.X UR31, UPT, UPT, UR6, -0x7fffbfe0, URZ, UP1, !UPT ;  /* 0x80004020061f7890 */ /* 0x000fe20008ffe4ff */
[----:B------:R-:W-:Y:S01]  /*1ff0*/  UMOV UR32, 0x0 ;  /* 0x0000000000207882 */ /* 0x000fe20000000000 */
[----:B------:R-:W-:Y:S01]  /*2000*/  UMOV UR33, 0x4400010 ;  /* 0x0440001000217882 */ /* 0x000fe20000000000 */
[----:B------:R-:W-:Y:S01]  /*2010*/  UMOV UR11, 0x80004020 ;  /* 0x80004020000b7882 */ /* 0x000fe20000000000 */
[----:B------:R-:W-:Y:S01]  /*2020*/  UMOV UR13, 0x80004020 ;  /* 0x80004020000d7882 */ /* 0x000fe20000000000 */
[----:B------:R-:W-:Y:S01]  /*2030*/  UMOV UR6, 0x0 ;  /* 0x0000000000067882 */ /* 0x000fe20000000000 */
[----:B------:R-:W-:Y:S01]  /*2040*/  UMOV UR7, 0x4400010 ;  /* 0x0440001000077882 */ /* 0x000fe20000000000 */
[----:B------:R3:W-:Y:S02]  /*2050*/  UTCHMMA gdesc[UR10], gdesc[UR12], tmem[UR23], tmem[UR32], idesc[UR33], UPT ;  /* 0x00ff200c0a0075ea */ /* 0x0007e4000b800017 */
[----:B------:R3:W-:Y:S01]  /*2060*/  UTCHMMA gdesc[UR16], gdesc[UR30], tmem[UR23], tmem[UR6], idesc[UR7], UPT ;  /* 0x00ff061e100075ea */ /* 0x0007e2000b800017 */
[----:B------:R-:W-:-:S02]  /*2070*/  NOP ;  /* 0x0000000000007918 */ /* 0x000fc40000000000 */
.L_x_60:
[----:B------:R-:W-:Y:S01]  /*2080*/  ELECT P0, URZ, PT ;  /* 0x0000000000ff782f */ /* 0x000fe20003800000 */
[----:B---3--:R-:W-:-:S03]  /*2090*/  UIADD3 UR6, UPT, UPT, UR28, 0xa010, URZ ;  /* 0x0000a0101c067890 */ /* 0x008fc6000fffe0ff */
[----:B------:R-:W-:Y:S01]  /*20a0*/  ISETP.LT.U32.AND P0, PT, R10, 0x20, P0 ;  /* 0x000000200a00780c */ /* 0x000fe20000701070 */
[----:B------:R-:W-:-:S12]  /*20b0*/  UMOV UR7, URZ ;  /* 0x000000ff00077c82 */ /* 0x000fd80008000000 */
[----:B------:R-:W-:Y:S01]  /*20c0*/  VOTEU.ANY UP0, P0 ;  /* 0x0000000000ff7886 */ /* 0x000fe20000000100 */
[----:B------:R-:W-:-:S04]  /*20d0*/  VOTEU.ANY UP1, P0 ;  /* 0x0000000000ff7886 */ /* 0x000fc80000020100 */
[----:B------:R-:W-:Y:S02]  /*20e0*/  @UP0 UMOV UR6, UR6 ;  /* 0x0000000600060c82 */ /* 0x000fe40008000000 */
[----:B------:R3:W-:Y:S01]  /*20f0*/  @UP1 UTCBAR [UR6], URZ ;  /* 0x000000ff060013e9 */ /* 0x0007e200080000ff */
[----:B------:R-:W-:Y:S06]  /*2100*/  BAR.SYNC.DEFER_BLOCKING 0x0 ;  /* 0x0000000000007b1d */ /* 0x000fec0000010000 */
[----:B------:R-:W5:Y:S02]  /*2110*/  SYNCS.PHASECHK.TRANS64.TRYWAIT P0, [UR28+0xa010], R2 ;  /* 0x00a01002ff0075a7 */ /* 0x000f64000800111c */
[----:B---3-5:R-:W-:Y:S05]  /*2120*/  @!P0 BRA `(.L_x_61) ;  /* 0x0000000800e48947 */ /* 0x028fea0003800000 */
.L_x_73:
[----:B------:R-:W-:Y:S02]  /*2130*/  UIADD3 UR9, UPT, UPT, UR9, 0x1, URZ ;  /* 0x0000000109097890 */ /* 0x000fe4000fffe0ff */
[----:B------:R-:W-:Y:S02]  /*2140*/  UIADD3 UR14, UPT, UPT, UR14, 0x20, URZ ;  /* 0x000000200e0e7890 */ /* 0x000fe4000fffe0ff */
[----:B------:R-:W-:-:S04]  /*2150*/  UISETP.NE.U32.AND UP0, UPT, UR9, 0x2, UPT ;  /* 0x000000020900788c */ /* 0x000fc8000bf05070 */
[----:B------:R-:W-:Y:S02]  /*2160*/  USEL UR5, URZ, 0x1, UP0 ;  /* 0x00000001ff057887 */ /* 0x000fe40008000000 */
[----:B------:R-:W-:Y:S02]  /*2170*/  USEL UR9, UR9, URZ, UP0 ;  /* 0x000000ff09097287 */ /* 0x000fe40008000000 */
[----:B--2---:R-:W-:Y:S02]  /*2180*/  UISETP.GE.AND UP0, UPT, UR14, UR29, UPT ;  /* 0x0000001d0e00728c */ /* 0x004fe4000bf06270 */
[----:B------:R-:W-:-:S07]  /*2190*/  ULOP3.LUT UR4, UR4, UR5, URZ, 0x3c, !UPT ;  /* 0x0000000504047292 */ /* 0x000fce000f8e3cff */
[----:B------:R-:W-:Y:S05]  /*21a0*/  BRA.U !UP0, `(.L_x_62) ;  /* 0xfffffff908ec7547 */ /* 0x000fea000b83ffff */
.L_x_55:
[----:B-----5:R-:W-:Y:S06]  /*21b0*/  BAR.SYNC.DEFER_BLOCKING 0x0 ;  /* 0x0000000000007b1d */ /* 0x020fec0000010000 */
[----:B------:R-:W-:Y:S04]  /*21c0*/  BSSY.RECONVERGENT B5, `(.L_x_63) ;  /* 0x0000004000057945 */ /* 0x000fe80003800200 */
[----:B------:R-:W-:Y:S05]  /*21d0*/  @P3 BRA `(.L_x_64) ;  /* 0x0000000000083947 */ /* 0x000fea0003800000 */
[----:B------:R-:W2:Y:S02]  /*21e0*/  SYNCS.CCTL.IV [UR8+0xa000] ;  /* 0x00a00000ff0079b1 */ /* 0x000ea40008000008 */
[----:B--2---:R-:W2:Y:S02]  /*21f0*/  SYNCS.CCTL.IV [UR8+0xa010] ;  /* 0x00a01000ff0079b1 */ /* 0x004ea40008000008 */
.L_x_64:
[----:B------:R-:W-:Y:S05]  /*2200*/  BSYNC.RECONVERGENT B5 ;  /* 0x0000000000057941 */ /* 0x000fea0003800200 */
.L_x_63:
[----:B--2---:R-:W-:Y:S06]  /*2210*/  BAR.SYNC.DEFER_BLOCKING 0x0 ;  /* 0x0000000000007b1d */ /* 0x004fec0000010000 */
[----:B------:R-:W-:Y:S04]  /*2220*/  BSSY.RECONVERGENT B5, `(.L_x_65) ;  /* 0x0000004000057945 */ /* 0x000fe80003800200 */
[----:B------:R-:W-:Y:S05]  /*2230*/  @P3 BRA `(.L_x_66) ;  /* 0x0000000000083947 */ /* 0x000fea0003800000 */
[----:B------:R-:W2:Y:S02]  /*2240*/  SYNCS.CCTL.IV [UR8+0xa008] ;  /* 0x00a00800ff0079b1 */ /* 0x000ea40008000008 */
[----:B--2---:R-:W2:Y:S02]  /*2250*/  SYNCS.CCTL.IV [UR8+0xa018] ;  /* 0x00a01800ff0079b1 */ /* 0x004ea40008000008 */
.L_x_66:
[----:B------:R-:W-:Y:S05]  /*2260*/  BSYNC.RECONVERGENT B5 ;  /* 0x0000000000057941 */ /* 0x000fea0003800200 */
.L_x_65:
[----:B------:R-:W-:Y:S01]  /*2270*/  ULOP3.LUT UR22, UR22, 0x3, URZ, 0xc0, !UPT ;  /* 0x0000000316167892 */ /* 0x000fe2000f8ec0ff */
[C---:B------:R-:W-:Y:S01]  /*2280*/  IMAD.SHL.U32 R2, R0.reuse, 0x10, RZ ;  /* 0x0000001000027824 */ /* 0x040fe200078e00ff */
[----:B------:R-:W-:Y:S01]  /*2290*/  UMOV UR6, UR15 ;  /* 0x0000000f00067c82 */ /* 0x000fe20008000000 */
[C---:B------:R-:W-:Y:S01]  /*22a0*/  IMAD.SHL.U32 R132, R0.reuse, 0x40, RZ ;  /* 0x0000004000847824 */ /* 0x040fe200078e00ff */
[----:B------:R-:W-:Y:S01]  /*22b0*/  ULEA UR4, UR22, UR23, 0x15 ;  /* 0x0000001716047291 */ /* 0x000fe2000f8ea8ff */
[----:B------:R-:W-:Y:S01]  /*22c0*/  IMAD.SHL.U32 R3, R0, 0x80, RZ ;  /* 0x0000008000037824 */ /* 0x000fe200078e00ff */
[----:B------:R-:W-:Y:S01]  /*22d0*/  LOP3.LUT R2, R2, 0x70, RZ, 0xc0, !PT ;  /* 0x0000007002027812 */ /* 0x000fe200078ec0ff */
[----:B------:R-:W-:Y:S01]  /*22e0*/  IMAD.SHL.U32 R0, R0, 0x400, RZ ;  /* 0x0000040000007824 */ /* 0x000fe200078e00ff */
[----:B------:R-:W-:Y:S01]  /*22f0*/  LOP3.LUT R133, R132, 0x1800, RZ, 0xc0, !PT ;  /* 0x0000180084857812 */ /* 0x000fe200078ec0ff */
[----:B------:R-:W-:Y:S01]  /*2300*/  ULEA UR5, UR22, UR19, 0x6 ;  /* 0x0000001316057291 */ /* 0x000fe2000f8e30ff */
[----:B------:R-:W-:-:S02]  /*2310*/  LOP3.LUT R2, R2, 0x780, R3, 0xf8, !PT ;  /* 0x0000078002027812 */ /* 0x000fc400078ef803 */
[----:B------:R-:W-:Y:S02]  /*2320*/  ELECT P0, URZ, PT ;  /* 0x0000000000ff782f */ /* 0x000fe40003800000 */
[----:B------:R-:W-:Y:S01]  /*2330*/  LOP3.LUT R133, R133, 0x4000, R0, 0xf8, !PT ;  /* 0x0000400085857812 */ /* 0x000fe200078ef800 */
[----:B----4-:R-:W-:Y:S01]  /*2340*/  LDTM.16dp32bit_t0_t15.x128 R4, tmem[UR4] ;  /* 0x00000004000479ee */ /* 0x010fe20008b80000 */
[----:B------:R-:W3:Y:S01]  /*2350*/  LDTM.16dp32bit_t16_t31.x128 R4, tmem[UR4+0x80] ;  /* 0x00008004000479ee */ /* 0x000ee20008ba0000 */
[----:B------:R-:W-:Y:S01]  /*2360*/  NOP ;  /* 0x0000000000007918 */ /* 0x000fe20000000000 */
[----:B------:R-:W-:Y:S01]  /*2370*/  ULEA UR4, UR22, UR8, 0xd ;  /* 0x0000000816047291 */ /* 0x000fe2000f8e68ff */
[----:B------:R-:W-:-:S04]  /*2380*/  LOP3.LUT R0, R133, R2, RZ, 0xfc, !PT ;  /* 0x0000000285007212 */ /* 0x000fc800078efcff */
[C---:B------:R-:W-:Y:S02]  /*2390*/  LOP3.LUT R2, R0.reuse, 0x10, RZ, 0x3c, !PT ;  /* 0x0000001000027812 */ /* 0x040fe400078e3cff */
[----:B------:R-:W-:Y:S02]  /*23a0*/  LOP3.LUT R3, R0, 0x20, RZ, 0x3c, !PT ;  /* 0x0000002000037812 */ /* 0x000fe400078e3cff */
[----:B---3--:R-:W-:Y:S02]  /*23b0*/  F2FP.F16.F32.PACK_AB R4, R5, R4 ;  /* 0x000000040504723e */ /* 0x008fe400000000ff */
[----:B------:R-:W-:Y:S02]  /*23c0*/  F2FP.F16.F32.PACK_AB R68, R69, R68 ;  /* 0x000000444544723e */ /* 0x000fe400000000ff */
[----:B------:R-:W-:Y:S02]  /*23d0*/  F2FP.F16.F32.PACK_AB R5, R7, R6 ;  /* 0x000000060705723e */ /* 0x000fe400000000ff */
[----:B------:R-:W-:-:S02]  /*23e0*/  F2FP.F16.F32.PACK_AB R12, R13, R12 ;  /* 0x0000000c0d0c723e */ /* 0x000fc400000000ff */
[----:B------:R-:W-:Y:S02]  /*23f0*/  F2FP.F16.F32.PACK_AB R69, R71, R70 ;  /* 0x000000464745723e */ /* 0x000fe400000000ff */
[----:B------:R-:W-:Y:S02]  /*2400*/  F2FP.F16.F32.PACK_AB R76, R77, R76 ;  /* 0x0000004c4d4c723e */ /* 0x000fe400000000ff */
[----:B------:R-:W-:Y:S02]  /*2410*/  F2FP.F16.F32.PACK_AB R6, R9, R8 ;  /* 0x000000080906723e */ /* 0x000fe400000000ff */
[----:B------:R-:W-:Y:S02]  /*2420*/  F2FP.F16.F32.PACK_AB R7, R11, R10 ;  /* 0x0000000a0b07723e */ /* 0x000fe400000000ff */
[----:B------:R-:W-:Y:S02]  /*2430*/  F2FP.F16.F32.PACK_AB R13, R15, R14 ;  /* 0x0000000e0f0d723e */ /* 0x000fe400000000ff */
[----:B------:R-:W-:Y:S01]  /*2440*/  F2FP.F16.F32.PACK_AB R70, R73, R72 ;  /* 0x000000484946723e */ /* 0x000fe200000000ff */
[----:B--2---:R-:W-:Y:S01]  /*2450*/  STS.128 [R0+UR8], R4 ;  /* 0x0000000400007988 */ /* 0x004fe20008000c08 */
[----:B------:R-:W-:-:S02]  /*2460*/  F2FP.F16.F32.PACK_AB R71, R75, R74 ;  /* 0x0000004a4b47723e */ /* 0x000fc400000000ff */
[----:B------:R-:W-:Y:S02]  /*2470*/  F2FP.F16.F32.PACK_AB R77, R79, R78 ;  /* 0x0000004e4f4d723e */ /* 0x000fe400000000ff */
[----:B------:R-:W-:Y:S01]  /*2480*/  F2FP.F16.F32.PACK_AB R14, R17, R16 ;  /* 0x00000010110e723e */ /* 0x000fe200000000ff */
[----:B------:R-:W-:Y:S01]  /*2490*/  STS.128 [R0+UR8+0x2000], R68 ;  /* 0x0020004400007988 */ /* 0x000fe20008000c08 */
[----:B------:R-:W-:Y:S02]  /*24a0*/  F2FP.F16.F32.PACK_AB R15, R19, R18 ;  /* 0x00000012130f723e */ /* 0x000fe400000000ff */
[----:B------:R-:W-:Y:S02]  /*24b0*/  F2FP.F16.F32.PACK_AB R20, R21, R20 ;  /* 0x000000141514723e */ /* 0x000fe400000000ff */
[----:B------:R-:W-:Y:S01]  /*24c0*/  F2FP.F16.F32.PACK_AB R78, R81, R80 ;  /* 0x00000050514e723e */ /* 0x000fe200000000ff */
[----:B------:R-:W-:Y:S01]  /*24d0*/  STS.128 [R2+UR8], R12 ;  /* 0x0000000c02007988 */ /* 0x000fe20008000c08 */
[----:B------:R-:W-:-:S02]  /*24e0*/  F2FP.F16.F32.PACK_AB R79, R83, R82 ;  /* 0x00000052534f723e */ /* 0x000fc400000000ff */
[----:B------:R-:W-:Y:S02]  /*24f0*/  F2FP.F16.F32.PACK_AB R84, R85, R84 ;  /* 0x000000545554723e */ /* 0x000fe400000000ff */
[----:B------:R-:W-:Y:S01]  /*2500*/  F2FP.F16.F32.PACK_AB R21, R23, R22 ;  /* 0x000000161715723e */ /* 0x000fe200000000ff */
[----:B------:R2:W-:Y:S01]  /*2510*/  STS.128 [R2+UR8+0x2000], R76 ;  /* 0x0020004c02007988 */ /* 0x0005e20008000c08 */
[----:B------:R-:W-:Y:S02]  /*2520*/  F2FP.F16.F32.PACK_AB R28, R29, R28 ;  /* 0x0000001c1d1c723e */ /* 0x000fe400000000ff */
[----:B------:R-:W-:Y:S02]  /*2530*/  F2FP.F16.F32.PACK_AB R85, R87, R86 ;  /* 0x000000565755723e */ /* 0x000fe400000000ff */
[----:B------:R-:W-:Y:S02]  /*2540*/  F2FP.F16.F32.PACK_AB R92, R93, R92 ;  /* 0x0000005c5d5c723e */ /* 0x000fe400000000ff */
[----:B------:R-:W-:-:S02]  /*2550*/  F2FP.F16.F32.PACK_AB R22, R25, R24 ;  /* 0x000000181916723e */ /* 0x000fc400000000ff */
[----:B------:R-:W-:Y:S02]  /*2560*/  F2FP.F16.F32.PACK_AB R23, R27, R26 ;  /* 0x0000001a1b17723e */ /* 0x000fe400000000ff */
[----:B------:R-:W-:Y:S02]  /*2570*/  F2FP.F16.F32.PACK_AB R29, R31, R30 ;  /* 0x0000001e1f1d723e */ /* 0x000fe400000000ff */
[----:B------:R-:W-:Y:S01]  /*2580*/  F2FP.F16.F32.PACK_AB R36, R37, R36 ;  /* 0x000000242524723e */ /* 0x000fe200000000ff */
[----:B------:R3:W-:Y:S01]  /*2590*/  STS.128 [R3+UR8], R20 ;  /* 0x0000001403007988 */ /* 0x0007e20008000c08 */
[----:B------:R-:W-:Y:S02]  /*25a0*/  F2FP.F16.F32.PACK_AB R86, R89, R88 ;  /* 0x000000585956723e */ /* 0x000fe400000000ff */
[----:B------:R-:W-:Y:S02]  /*25b0*/  F2FP.F16.F32.PACK_AB R87, R91, R90 ;  /* 0x0000005a5b57723e */ /* 0x000fe400000000ff */
[----:B------:R-:W-:-:S02]  /*25c0*/  F2FP.F16.F32.PACK_AB R93, R95, R94 ;  /* 0x0000005e5f5d723e */ /* 0x000fc400000000ff */
[----:B------:R-:W-:Y:S01]  /*25d0*/  F2FP.F16.F32.PACK_AB R100, R101, R100 ;  /* 0x000000646564723e */ /* 0x000fe200000000ff */
[----:B------:R3:W-:Y:S01]  /*25e0*/  STS.128 [R3+UR8+0x2000], R84 ;  /* 0x0020005403007988 */ /* 0x0007e20008000c08 */
[----:B------:R-:W-:Y:S02]  /*25f0*/  F2FP.F16.F32.PACK_AB R30, R33, R32 ;  /* 0x00000020211e723e */ /* 0x000fe400000000ff */
[----:B------:R-:W-:Y:S02]  /*2600*/  F2FP.F16.F32.PACK_AB R31, R35, R34 ;  /* 0x00000022231f723e */ /* 0x000fe400000000ff */
[----:B------:R-:W-:Y:S02]  /*2610*/  F2FP.F16.F32.PACK_AB R37, R39, R38 ;  /* 0x000000262725723e */ /* 0x000fe400000000ff */
[----:B------:R-:W-:Y:S02]  /*2620*/  F2FP.F16.F32.PACK_AB R44, R45, R44 ;  /* 0x0000002c2d2c723e */ /* 0x000fe400000000ff */
[----:B------:R-:W-:-:S02]  /*2630*/  F2FP.F16.F32.PACK_AB R94, R97, R96 ;  /* 0x00000060615e723e */ /* 0x000fc400000000ff */
[----:B------:R-:W-:Y:S02]  /*2640*/  F2FP.F16.F32.PACK_AB R95, R99, R98 ;  /* 0x00000062635f723e */ /* 0x000fe400000000ff */
[----:B------:R-:W-:Y:S02]  /*2650*/  F2FP.F16.F32.PACK_AB R101, R103, R102 ;  /* 0x000000666765723e */ /* 0x000fe400000000ff */
[----:B------:R-:W-:Y:S02]  /*2660*/  F2FP.F16.F32.PACK_AB R108, R109, R108 ;  /* 0x0000006c6d6c723e */ /* 0x000fe400000000ff */
[----:B------:R-:W-:Y:S02]  /*2670*/  LOP3.LUT R8, R0, 0x30, RZ, 0x3c, !PT ;  /* 0x0000003000087812 */ /* 0x000fe400078e3cff */
[----:B------:R-:W-:Y:S02]  /*2680*/  F2FP.F16.F32.PACK_AB R38, R41, R40 ;  /* 0x000000282926723e */ /* 0x000fe400000000ff */
[----:B------:R-:W-:Y:S01]  /*2690*/  F2FP.F16.F32.PACK_AB R39, R43, R42 ;  /* 0x0000002a2b27723e */ /* 0x000fe200000000ff */
[----:B------:R3:W-:Y:S01]  /*26a0*/  STS.128 [R8+UR8], R28 ;  /* 0x0000001c08007988 */ /* 0x0007e20008000c08 */
[----:B------:R-:W-:-:S02]  /*26b0*/  F2FP.F16.F32.PACK_AB R45, R47, R46 ;  /* 0x0000002e2f2d723e */ /* 0x000fc400000000ff */
[----:B------:R-:W-:Y:S01]  /*26c0*/  F2FP.F16.F32.PACK_AB R52, R53, R52 ;  /* 0x000000343534723e */ /* 0x000fe200000000ff */
[----:B------:R3:W-:Y:S01]  /*26d0*/  STS.128 [R8+UR8+0x2000], R92 ;  /* 0x0020005c08007988 */ /* 0x0007e20008000c08 */
[----:B------:R-:W-:Y:S02]  /*26e0*/  F2FP.F16.F32.PACK_AB R102, R105, R104 ;  /* 0x000000686966723e */ /* 0x000fe400000000ff */
[----:B------:R-:W-:Y:S02]  /*26f0*/  F2FP.F16.F32.PACK_AB R103, R107, R106 ;  /* 0x0000006a6b67723e */ /* 0x000fe400000000ff */
[----:B------:R-:W-:Y:S02]  /*2700*/  F2FP.F16.F32.PACK_AB R109, R111, R110 ;  /* 0x0000006e6f6d723e */ /* 0x000fe400000000ff */
[----:B------:R-:W-:Y:S02]  /*2710*/  F2FP.F16.F32.PACK_AB R116, R117, R116 ;  /* 0x000000747574723e */ /* 0x000fe400000000ff */
[----:B------:R-:W-:-:S02]  /*2720*/  LOP3.LUT R9, R0, 0x40, RZ, 0x3c, !PT ;  /* 0x0000004000097812 */ /* 0x000fc400078e3cff */
[----:B------:R-:W-:Y:S02]  /*2730*/  F2FP.F16.F32.PACK_AB R46, R49, R48 ;  /* 0x00000030312e723e */ /* 0x000fe400000000ff */
[----:B------:R-:W-:Y:S01]  /*2740*/  F2FP.F16.F32.PACK_AB R47, R51, R50 ;  /* 0x00000032332f723e */ /* 0x000fe200000000ff */
[----:B------:R3:W-:Y:S01]  /*2750*/  STS.128 [R9+UR8], R36 ;  /* 0x0000002409007988 */ /* 0x0007e20008000c08 */
[----:B------:R-:W-:Y:S02]  /*2760*/  F2FP.F16.F32.PACK_AB R53, R55, R54 ;  /* 0x000000363735723e */ /* 0x000fe400000000ff */
[----:B------:R-:W-:Y:S01]  /*2770*/  F2FP.F16.F32.PACK_AB R60, R61, R60 ;  /* 0x0000003c3d3c723e */ /* 0x000fe200000000ff */
[----:B------:R3:W-:Y:S01]  /*2780*/  STS.128 [R9+UR8+0x2000], R100 ;  /* 0x0020006409007988 */ /* 0x0007e20008000c08 */
[----:B------:R-:W-:Y:S02]  /*2790*/  F2FP.F16.F32.PACK_AB R110, R113, R112 ;  /* 0x00000070716e723e */ /* 0x000fe400000000ff */
[----:B------:R-:W-:-:S02]  /*27a0*/  F2FP.F16.F32.PACK_AB R111, R115, R114 ;  /* 0x00000072736f723e */ /* 0x000fc400000000ff */
        /* <DEDUP_REMOVED lines=11> */
[----:B--2---:R-:W-:Y:S02]  /*2860*/  LOP3.LUT R2, R0, 0x60, RZ, 0x3c, !PT ;  /* 0x0000006000027812 */ /* 0x004fe400078e3cff */
[----:B------:R-:W-:Y:S02]  /*2870*/  F2FP.F16.F32.PACK_AB R62, R65, R64 ;  /* 0x00000040413e723e */ /* 0x000fe400000000ff */
[----:B------:R-:W-:Y:S01]  /*2880*/  F2FP.F16.F32.PACK_AB R63, R67, R66 ;  /* 0x00000042433f723e */ /* 0x000fe200000000ff */
[----:B------:R3:W-:Y:S01]  /*2890*/  STS.128 [R2+UR8], R52 ;  /* 0x0000003402007988 */ /* 0x0007e20008000c08 */
[----:B------:R-:W-:-:S02]  /*28a0*/  F2FP.F16.F32.PACK_AB R126, R129, R128 ;  /* 0x00000080817e723e */ /* 0x000fc400000000ff */
[----:B------:R-:W-:Y:S01]  /*28b0*/  F2FP.F16.F32.PACK_AB R127, R131, R130 ;  /* 0x00000082837f723e */ /* 0x000fe200000000ff */
[----:B------:R3:W-:Y:S01]  /*28c0*/  STS.128 [R2+UR8+0x2000], R116 ;  /* 0x0020007402007988 */ /* 0x0007e20008000c08 */
[----:B------:R-:W-:-:S05]  /*28d0*/  LOP3.LUT R0, R0, 0x70, RZ, 0x3c, !PT ;  /* 0x0000007000007812 */ /* 0x000fca00078e3cff */
[----:B------:R3:W-:Y:S04]  /*28e0*/  STS.128 [R0+UR8], R60 ;  /* 0x0000003c00007988 */ /* 0x0007e80008000c08 */
[----:B------:R3:W-:Y:S01]  /*28f0*/  STS.128 [R0+UR8+0x2000], R124 ;  /* 0x0020007c00007988 */ /* 0x0007e20008000c08 */
[----:B------:R2:W-:Y:S06]  /*2900*/  MEMBAR.ALL.CTA ;  /* 0x0000000000007992 */ /* 0x0005ec0000008000 */
[----:B--2---:R-:W2:Y:S02]  /*2910*/  FENCE.VIEW.ASYNC.S ;  /* 0x00000000000073c6 */ /* 0x004ea40000000000 */
[----:B--2---:R-:W-:Y:S06]  /*2920*/  BAR.SYNC.DEFER_BLOCKING 0x0 ;  /* 0x0000000000007b1d */ /* 0x004fec0000010000 */
[----:B------:R3:W-:Y:S01]  /*2930*/  UTMASTG.2D [UR4], [UR20] ;  /* 0x00000004140073b5 */ /* 0x0007e20008008000 */
[----:B------:R0:W-:Y:S01]  /*2940*/  UTMACMDFLUSH ;  /* 0x00000000000079b7 */ /* 0x0001e20000000000 */
[----:B------:R-:W-:-:S04]  /*2950*/  DEPBAR.LE SB0, 0x0 ;  /* 0x000080000000791a */ /* 0x000fc80000000000 */
[----:B------:R-:W-:Y:S08]  /*2960*/  BAR.SYNC.DEFER_BLOCKING 0x0 ;  /* 0x0000000000007b1d */ /* 0x000ff00000010000 */
[----:B------:R-:W-:Y:S06]  /*2970*/  BAR.SYNC.DEFER_BLOCKING 0x0 ;  /* 0x0000000000007b1d */ /* 0x000fec0000010000 */
[----:B---3--:R-:W-:Y:S05]  /*2980*/  @P2 BRA `(.L_x_67) ;  /* 0x0000000000a02947 */ /* 0x008fea0003800000 */
[----:B------:R-:W2:Y:S01]  /*2990*/  S2UR UR5, SR_CgaCtaId ;  /* 0x00000000000579c3 */ /* 0x000ea20000008800 */
[----:B------:R-:W-:Y:S01]  /*29a0*/  NOP ;  /* 0x0000000000007918 */ /* 0x000fe20000000000 */
[----:B------:R-:W-:Y:S01]  /*29b0*/  UMOV UR4, 0x50 ;  /* 0x0000005000047882 */ /* 0x000fe20000000000 */
[----:B------:R-:W-:Y:S02]  /*29c0*/  IMAD.U32 R0, RZ, RZ, UR23 ;  /* 0x00000017ff007e24 */ /* 0x000fe4000f8e00ff */
[----:B------:R-:W-:Y:S02]  /*29d0*/  IMAD.MOV.U32 R3, RZ, RZ, 0xff ;  /* 0x000000ffff037424 */ /* 0x000fe400078e00ff */
[----:B------:R-:W-:Y:S01]  /*29e0*/  IMAD.MOV.U32 R7, RZ, RZ, 0x1 ;  /* 0x00000001ff077424 */ /* 0x000fe200078e00ff */
[----:B------:R-:W-:-:S04]  /*29f0*/  LOP3.LUT R0, R0, 0xffff, RZ, 0xc0, !PT ;  /* 0x0000ffff00007812 */ /* 0x000fc800078ec0ff */
[----:B------:R-:W-:-:S05]  /*2a00*/  SHF.R.U32.HI R0, RZ, 0x5, R0 ;  /* 0x00000005ff007819 */ /* 0x000fca0000011600 */
[----:B------:R-:W-:Y:S01]  /*2a10*/  VIADD R2, R0, 0x10 ;  /* 0x0000001000027836 */ /* 0x000fe20000000000 */
[----:B------:R-:W-:Y:S01]  /*2a20*/  SHF.L.U32 R0, R3, R0, RZ ;  /* 0x0000000003007219 */ /* 0x000fe200000006ff */
[----:B--2---:R-:W-:-:S03]  /*2a30*/  ULEA UR6, UR5, UR4, 0x18 ;  /* 0x0000000405067291 */ /* 0x004fc6000f8ec0ff */
[----:B------:R-:W-:-:S04]  /*2a40*/  SHF.L.U32 R3, R7, R2, RZ ;  /* 0x0000000207037219 */ /* 0x000fc800000006ff */
[----:B------:R-:W-:Y:S02]  /*2a50*/  LOP3.LUT R0, R3, R0, RZ, 0xfc, !PT ;  /* 0x0000000003007212 */ /* 0x000fe400078efcff */
[----:B------:R-:W2:Y:S02]  /*2a60*/  LDS R5, [UR6] ;  /* 0x00000006ff057984 */ /* 0x000ea40008000800 */
[C---:B------:R-:W-:Y:S02]  /*2a70*/  LOP3.LUT R2, R0.reuse, 0xffff, RZ, 0xc0, !PT ;  /* 0x0000ffff00027812 */ /* 0x040fe400078ec0ff */
[----:B--2---:R-:W-:-:S04]  /*2a80*/  LOP3.LUT R3, R0, 0xffff, R5, 0x80, !PT ;  /* 0x0000ffff00037812 */ /* 0x004fc800078e8005 */
[----:B------:R-:W-:-:S13]  /*2a90*/  ISETP.NE.AND P0, PT, R3, R2, PT ;  /* 0x000000020300720c */ /* 0x000fda0003f05270 */
[----:B------:R-:W-:Y:S05]  /*2aa0*/  @P0 BRA `(.L_x_68) ;  /* 0x0000000000500947 */ /* 0x000fea0003800000 */
[----:B------:R-:W-:Y:S02]  /*2ab0*/  SHF.R.U32.HI R5, RZ, 0x10, R5 ;  /* 0x00000010ff057819 */ /* 0x000fe40000011605 */
[----:B------:R-:W-:-:S04]  /*2ac0*/  SHF.R.U32.HI R2, RZ, 0x10, R0 ;  /* 0x00000010ff027819 */ /* 0x000fc80000011600 */
[----:B------:R-:W-:-:S04]  /*2ad0*/  LOP3.LUT R5, R5, R2, RZ, 0xc0, !PT ;  /* 0x0000000205057212 */ /* 0x000fc800078ec0ff */
[----:B------:R-:W-:-:S13]  /*2ae0*/  ISETP.NE.AND P0, PT, R5, R2, PT ;  /* 0x000000020500720c */ /* 0x000fda0003f05270 */
[----:B------:R-:W-:Y:S05]  /*2af0*/  @P0 BRA `(.L_x_69) ;  /* 0x0000000000300947 */ /* 0x000fea0003800000 */
[----:B------:R-:W-:Y:S01]  /*2b00*/  R2UR UR4, R0 ;  /* 0x00000000000472ca */ /* 0x000fe200000e0000 */
[----:B------:R-:W-:Y:S01]  /*2b10*/  VOTEU.ANY UR5, UPT, PT ;  /* 0x0000000000057886 */ /* 0x000fe200038e0100 */
[----:B------:R-:W2:Y:S01]  /*2b20*/  S2R R0, SR_LANEID ;  /* 0x0000000000007919 */ /* 0x000ea20000000000 */
[----:B------:R-:W-:-:S10]  /*2b30*/  UFLO.U32 UR5, UR5 ;  /* 0x00000005000572bd */ /* 0x000fd400080e0000 */
[----:B------:R-:W-:-:S06]  /*2b40*/  ULOP3.LUT UR4, URZ, UR4, URZ, 0x33, !UPT ;  /* 0x00000004ff047292 */ /* 0x000fcc000f8e33ff */
[----:B------:R-:W-:-:S04]  /*2b50*/  IMAD.U32 R2, RZ, RZ, UR4 ;  /* 0x00000004ff027e24 */ /* 0x000fc8000f8e00ff */
[----:B------:R-:W3:Y:S02]  /*2b60*/  REDUX UR7, R2 ;  /* 0x00000000020773c4 */ /* 0x000ee40000000000 */
[----:B------:R4:W-:Y:S01]  /*2b70*/  UTCATOMSWS.AND URZ, UR4 ;  /* 0x0000000400ff79e3 */ /* 0x0009e20008000000 */
[----:B--2---:R-:W-:Y:S01]  /*2b80*/  ISETP.EQ.U32.AND P0, PT, R0, UR5, PT ;  /* 0x0000000500007c0c */ /* 0x004fe2000bf02070 */
[----:B---3--:R-:W-:-:S12]  /*2b90*/  IMAD.U32 R0, RZ, RZ, UR7 ;  /* 0x00000007ff007e24 */ /* 0x008fd8000f8e00ff */
[----:B------:R4:W-:Y:S01]  /*2ba0*/  @P0 ATOMS.AND RZ, [UR6], R0 ;  /* 0x00000000ffff098c */ /* 0x0009e2000a800006 */
[----:B------:R-:W-:Y:S05]  /*2bb0*/  BRA `(.L_x_67) ;  /* 0x0000000000147947 */ /* 0x000fea0003800000 */
.L_x_69:
[----:B------:R-:W-:-:S07]  /*2bc0*/  MOV R2, 0x2be0 ;  /* 0x00002be000027802 */ /* 0x000fce0000000f00 */
[----:B-1----:R-:W-:Y:S05]  /*2bd0*/  CALL.REL.NOINC `($__internal_0_$__cuda_sm10x_tcgen05_guardrail_trap_col_being_dealloced_not_returned_by_alloc) ;  /* 0x0000000000447944 */ /* 0x002fea0003c00000 */
[----:B------:R-:W-:Y:S05]  /*2be0*/  BRA `(.L_x_67) ;  /* 0x0000000000087947 */ /* 0x000fea0003800000 */
.L_x_68:
[----:B------:R-:W-:-:S07]  /*2bf0*/  MOV R2, 0x2c10 ;  /* 0x00002c1000027802 */ /* 0x000fce0000000f00 */
[----:B-1----:R-:W-:Y:S05]  /*2c00*/  CALL.REL.NOINC `($__internal_2_$__cuda_sm10x_tcgen05_guardrail_trap_unallocated_columns_being_dealloced) ;  /* 0x0000000000507944 */ /* 0x002fea0003c00000 */
.L_x_67:
[----:B------:R-:W-:Y:S01]  /*2c10*/  NOP ;  /* 0x0000000000007918 */ /* 0x000fe20000000000 */
[----:B----4-:R-:W-:Y:S05]  /*2c20*/  EXIT ;  /* 0x000000000000794d */ /* 0x010fea0003800000 */
.L_x_56:
[----:B------:R-:W2:Y:S02]  /*2c30*/  SYNCS.PHASECHK.TRANS64.TRYWAIT P0, [UR8+0xa000], RZ ;  /* 0x00a000ffff0075a7 */ /* 0x000ea40008001108 */
[----:B--2---:R-:W-:Y:S05]  /*2c40*/  @!P0 BRA `(.L_x_56) ;  /* 0xfffffffc00f88947 */ /* 0x004fea000383ffff */
[----:B------:R-:W-:Y:S05]  /*2c50*/  BRA `(.L_x_70) ;  /* 0xffffffec00ac7947 */ /* 0x000fea000383ffff */
.L_x_58:
[----:B------:R-:W2:Y:S02]  /*2c60*/  SYNCS.PHASECHK.TRANS64.TRYWAIT P1, [UR8+0xa010], RZ ;  /* 0x00a010ffff0075a7 */ /* 0x000ea40008021108 */
[----:B--2---:R-:W-:Y:S05]  /*2c70*/  @!P1 BRA `(.L_x_58) ;  /* 0xfffffffc00f89947 */ /* 0x004fea000383ffff */
[----:B------:R-:W-:Y:S05]  /*2c80*/  BRA `(.L_x_71) ;  /* 0xfffffff000207947 */ /* 0x000fea000383ffff */
.L_x_59:
[----:B------:R-:W3:Y:S02]  /*2c90*/  SYNCS.PHASECHK.TRANS64.TRYWAIT P0, [UR28+0xa000], R2 ;  /* 0x00a00002ff0075a7 */ /* 0x000ee4000800111c */
[----:B---3--:R-:W-:Y:S05]  /*2ca0*/  @!P0 BRA `(.L_x_59) ;  /* 0xfffffffc00f88947 */ /* 0x008fea000383ffff */
[----:B------:R-:W-:Y:S05]  /*2cb0*/  BRA `(.L_x_72) ;  /* 0xfffffff000a07947 */ /* 0x000fea000383ffff */
.L_x_61:
[----:B------:R-:W3:Y:S02]  /*2cc0*/  SYNCS.PHASECHK.TRANS64.TRYWAIT P0, [UR28+0xa010], R2 ;  /* 0x00a01002ff0075a7 */ /* 0x000ee4000800111c */
[----:B---3--:R-:W-:Y:S05]  /*2cd0*/  @!P0 BRA `(.L_x_61) ;  /* 0xfffffffc00f88947 */ /* 0x008fea000383ffff */
[----:B------:R-:W-:Y:S05]  /*2ce0*/  BRA `(.L_x_73) ;  /* 0xfffffff400107947 */ /* 0x000fea000383ffff */
        .weak           $__internal_0_$__cuda_sm10x_tcgen05_guardrail_trap_col_being_dealloced_not_returned_by_alloc
        .type           $__internal_0_$__cuda_sm10x_tcgen05_guardrail_trap_col_being_dealloced_not_returned_by_alloc,@function
        .size           $__internal_0_$__cuda_sm10x_tcgen05_guardrail_trap_col_being_dealloced_not_returned_by_alloc,($__internal_1_$__cuda_sm10x_tcgen05_guardrail_trap_phase_invalid_during_alloc - $__internal_0_$__cuda_sm10x_tcgen05_guardrail_trap_col_being_dealloced_not_returned_by_alloc)
$__internal_0_$__cuda_sm10x_tcgen05_guardrail_trap_col_being_dealloced_not_returned_by_alloc:
[----:B------:R-:W-:Y:S05]  /*2cf0*/  BPT.TRAP 0x1 ;  /* 0x000000040000795c */ /* 0x000fea0000300000 */
[----:B------:R-:W-:-:S04]  /*2d00*/  IMAD.MOV.U32 R3, RZ, RZ, 0x0 ;  /* 0x00000000ff037424 */ /* 0x000fc800078e00ff */
[----:B------:R-:W-:Y:S05]  /*2d10*/  RET.REL.NODEC R2 `(gluon_tcgen05) ;  /* 0xffffffd002b87950 */ /* 0x000fea0003c3ffff */
        .weak           $__internal_1_$__cuda_sm10x_tcgen05_guardrail_trap_phase_invalid_during_alloc
        .type           $__internal_1_$__cuda_sm10x_tcgen05_guardrail_trap_phase_invalid_during_alloc,@function
        .size           $__internal_1_$__cuda_sm10x_tcgen05_guardrail_trap_phase_invalid_during_alloc,($__internal_2_$__cuda_sm10x_tcgen05_guardrail_trap_unallocated_columns_being_dealloced - $__internal_1_$__cuda_sm10x_tcgen05_guardrail_trap_phase_invalid_during_alloc)
$__internal_1_$__cuda_sm10x_tcgen05_guardrail_trap_phase_invalid_during_alloc:
[----:B------:R-:W-:Y:S05]  /*2d20*/  BPT.TRAP 0x1 ;  /* 0x000000040000795c */ /* 0x000fea0000300000 */
[----:B------:R-:W-:-:S04]  /*2d30*/  IMAD.MOV.U32 R3, RZ, RZ, 0x0 ;  /* 0x00000000ff037424 */ /* 0x000fc800078e00ff */
[----:B------:R-:W-:Y:S05]  /*2d40*/  RET.REL.NODEC R2 `(gluon_tcgen05) ;  /* 0xffffffd002ac7950 */ /* 0x000fea0003c3ffff */
        .weak           $__internal_2_$__cuda_sm10x_tcgen05_guardrail_trap_unallocated_columns_being_dealloced
        .type           $__internal_2_$__cuda_sm10x_tcgen05_guardrail_trap_unallocated_columns_being_dealloced,@function
        .size           $__internal_2_$__cuda_sm10x_tcgen05_guardrail_trap_unallocated_columns_being_dealloced,(.L_x_77 - $__internal_2_$__cuda_sm10x_tcgen05_guardrail_trap_unallocated_columns_being_dealloced)
$__internal_2_$__cuda_sm10x_tcgen05_guardrail_trap_unallocated_columns_being_dealloced:
[----:B------:R-:W-:Y:S05]  /*2d50*/  BPT.TRAP 0x1 ;  /* 0x000000040000795c */ /* 0x000fea0000300000 */
[----:B------:R-:W-:-:S04]  /*2d60*/  IMAD.MOV.U32 R3, RZ, RZ, 0x0 ;  /* 0x00000000ff037424 */ /* 0x000fc800078e00ff */
[----:B------:R-:W-:Y:S05]  /*2d70*/  RET.REL.NODEC R2 `(gluon_tcgen05) ;  /* 0xffffffd002a07950 */ /* 0x000fea0003c3ffff */
.L_x_74:
[----:B------:R-:W-:-:S00]  /*2d80*/  BRA `(.L_x_74) ;  /* 0xfffffffc00fc7947 */ /* 0x000fc0000383ffff */
[----:B------:R-:W-:-:S00]  /*2d90*/  NOP ;  /* 0x0000000000007918 */ /* 0x000fc00000000000 */
        /* <DEDUP_REMOVED lines=14> */
.L_x_77:


//--------------------- .nv.shared.gluon_tcgen05  --------------------------
	.section	.nv.shared.gluon_tcgen05,"aw",@nobits
	.sectionflags	@""
	.align	16
	.zero		1024


//--------------------- .nv.shared.reserved.0     --------------------------
	.section	.nv.shared.reserved.0,"aw",@nobits
	.align	8
	.weak		__nv_reservedSMEM_offset_0_alias
	.size		__nv_reservedSMEM_offset_0_alias, 0, 64
	.other		__nv_reservedSMEM_offset_0_alias,@"STO_CUDA_RESERVED_SHARED STV_DEFAULT"
__nv_reservedSMEM_offset_0_alias:
	.zero		0
.nv.shared.reserved.0:
	.zero		64
	.weak		__nv_reservedSMEM_allocation_phase
	.type		__nv_reservedSMEM_allocation_phase,@object
	.size		__nv_reservedSMEM_allocation_phase,(.L_0 - __nv_reservedSMEM_allocation_phase)
__nv_reservedSMEM_allocation_phase:
	.zero		1
.L_0:
	.zero		7
	.weak		__nv_reservedSMEM_devtool_atexit_pc
	.type		__nv_reservedSMEM_devtool_atexit_pc,@object
	.size		__nv_reservedSMEM_devtool_atexit_pc,(__nv_reservedSMEM_allocation_mask - __nv_reservedSMEM_devtool_atexit_pc)
__nv_reservedSMEM_devtool_atexit_pc:
	.zero		8
	.weak		__nv_reservedSMEM_allocation_mask
	.type		__nv_reservedSMEM_allocation_mask,@object
	.size		__nv_reservedSMEM_allocation_mask,(.L_2 - __nv_reservedSMEM_allocation_mask)
__nv_reservedSMEM_allocation_mask:
	.zero		4
.L_2:


//--------------------- .nv.constant0.gluon_tcgen05 --------------------------
	.section	.nv.constant0.gluon_tcgen05,"a",@progbits
	.sectionflags	@""
	.align	4
.nv.constant0.gluon_tcgen05:
	.zero		976


//--------------------- SYMBOLS --------------------------

	.type		.nv.reservedSmem.offset0,@object
	.size		.nv.reservedSmem.offset0,0x4
	.type		.nv.reservedSmem.cap,@object
	.size		.nv.reservedSmem.cap,0x4
